//
// Generated by NVIDIA NVVM Compiler
//
// Compiler Build ID: CL-36424714
// Cuda compilation tools, release 13.0, V13.0.88
// Based on NVVM 20.0.0
//

.version 9.0
.target sm_100
.address_size 64

	// .globl	_Z6besselPdS_i
.func  (.param .align 16 .b8 func_retval0[16]) __internal_trig_reduction_slowpathd
(
	.param .b64 __internal_trig_reduction_slowpathd_param_0
)
;
.global .align 8 .b8 __cudart_i2opi_d[144] = {8, 93, 141, 31, 177, 95, 251, 107, 234, 146, 82, 138, 247, 57, 7, 61, 123, 241, 229, 235, 199, 186, 39, 117, 45, 234, 95, 158, 102, 63, 70, 79, 183, 9, 203, 39, 207, 126, 54, 109, 31, 109, 10, 90, 139, 17, 47, 239, 15, 152, 5, 222, 255, 151, 248, 31, 59, 40, 249, 189, 139, 95, 132, 156, 244, 57, 83, 131, 57, 214, 145, 57, 65, 126, 95, 180, 38, 112, 156, 233, 132, 68, 187, 46, 245, 53, 130, 232, 62, 167, 41, 177, 28, 235, 29, 254, 28, 146, 209, 9, 234, 46, 73, 6, 224, 210, 77, 66, 58, 110, 36, 183, 97, 197, 187, 222, 171, 99, 81, 254, 65, 144, 67, 60, 153, 149, 98, 219, 192, 221, 52, 245, 209, 87, 39, 252, 41, 21, 68, 78, 110, 131, 249, 162};
.global .align 16 .b8 __cudart_sin_cos_coeffs[128] = {70, 210, 176, 44, 241, 229, 90, 190, 146, 227, 172, 105, 227, 29, 199, 62, 161, 98, 219, 25, 160, 1, 42, 191, 24, 8, 17, 17, 17, 17, 129, 63, 84, 85, 85, 85, 85, 85, 197, 191, 0, 0, 0, 0, 0, 0, 0, 0, 0, 0, 0, 0, 0, 0, 0, 0, 100, 129, 253, 32, 131, 255, 168, 189, 40, 133, 239, 193, 167, 238, 33, 62, 217, 230, 6, 142, 79, 126, 146, 190, 233, 188, 221, 25, 160, 1, 250, 62, 71, 93, 193, 22, 108, 193, 86, 191, 81, 85, 85, 85, 85, 85, 165, 63, 0, 0, 0, 0, 0, 0, 224, 191, 0, 0, 0, 0, 0, 0, 240, 63};

.visible .entry _Z6besselPdS_i(
	.param .u64 .ptr .align 1 _Z6besselPdS_i_param_0,
	.param .u64 .ptr .align 1 _Z6besselPdS_i_param_1,
	.param .u32 _Z6besselPdS_i_param_2
)
{
	.reg .pred 	%p<54>;
	.reg .b32 	%r<134>;
	.reg .b64 	%rd<25>;
	.reg .b64 	%fd<686>;

	ld.param.u64 	%rd1, [_Z6besselPdS_i_param_0];
	ld.param.u64 	%rd2, [_Z6besselPdS_i_param_1];
	ld.param.u32 	%r54, [_Z6besselPdS_i_param_2];
	mov.u32 	%r55, %ctaid.x;
	mov.u32 	%r56, %ntid.x;
	mov.u32 	%r57, %tid.x;
	mad.lo.s32 	%r1, %r55, %r56, %r57;
	setp.ge.s32 	%p1, %r1, %r54;
	@%p1 bra 	$L__BB0_85;
	cvta.to.global.u64 	%rd3, %rd1;
	mul.wide.s32 	%rd4, %r1, 8;
	add.s64 	%rd5, %rd3, %rd4;
	ld.global.f64 	%fd1, [%rd5];
	abs.f64 	%fd2, %fd1;
	setp.geu.f64 	%p2, %fd2, 0d000730D67819E8D2;
	@%p2 bra 	$L__BB0_3;
	mov.f64 	%fd371, 0dBFE45F306DC9C883;
	div.rn.f64 	%fd673, %fd371, %fd2;
	bra.uni 	$L__BB0_41;
$L__BB0_3:
	setp.gtu.f64 	%p3, %fd2, 0d3FF4C6F208132576;
	@%p3 bra 	$L__BB0_26;
	setp.gtu.f64 	%p4, %fd2, 0d400353AABAD7B784;
	@%p4 bra 	$L__BB0_6;
	fma.rn.f64 	%fd94, %fd2, 0d3D020E4ADCDE2AD3, 0dBD4DD167A0DC3F55;
	fma.rn.f64 	%fd95, %fd94, %fd2, 0d3D5503F5A491E487;
	fma.rn.f64 	%fd96, %fd95, %fd2, 0d3DC1F29940C2403A;
	fma.rn.f64 	%fd97, %fd96, %fd2, 0d3D84CF9302EACDEF;
	fma.rn.f64 	%fd98, %fd97, %fd2, 0dBE384A53DBBCA436;
	fma.rn.f64 	%fd99, %fd98, %fd2, 0d3D9779BEE4F63BCC;
	fma.rn.f64 	%fd100, %fd99, %fd2, 0d3EA6C160E414F3F0;
	fma.rn.f64 	%fd101, %fd100, %fd2, 0d3D8F3D2F12430699;
	fma.rn.f64 	%fd102, %fd101, %fd2, 0dBF0C71C72C0CED04;
	fma.rn.f64 	%fd103, %fd102, %fd2, 0d3D659BCA506F1128;
	fma.rn.f64 	%fd104, %fd103, %fd2, 0d3F65555555506982;
	fma.rn.f64 	%fd105, %fd104, %fd2, 0d3D15BA0B425F1BFB;
	fma.rn.f64 	%fd106, %fd105, %fd2, 0dBFB0000000000065;
	fma.rn.f64 	%fd107, %fd106, %fd2, 0d3C8729A7253FB679;
	fma.rn.f64 	%fd108, %fd107, %fd2, 0d3FE0000000000000;
	mul.f64 	%fd666, %fd2, %fd108;
	bra.uni 	$L__BB0_18;
$L__BB0_6:
	setp.gtu.f64 	%p5, %fd2, 0d4015B1D0574614EA;
	@%p5 bra 	$L__BB0_8;
	add.f64 	%fd109, %fd2, 0dC00EA75575AF6F09;
	add.f64 	%fd110, %fd109, 0d3CA60155A9D1B256;
	fma.rn.f64 	%fd111, %fd110, 0dBCF8D3CDBB60175E, 0d3D41011A1DF02DAD;
	fma.rn.f64 	%fd112, %fd111, %fd110, 0d3D76013AC1E5E222;
	fma.rn.f64 	%fd113, %fd112, %fd110, 0dBDBEC315D96D5F03;
	fma.rn.f64 	%fd114, %fd113, %fd110, 0dBDF03BE1B4B57207;
	fma.rn.f64 	%fd115, %fd114, %fd110, 0d3E345695F8B660F7;
	fma.rn.f64 	%fd116, %fd115, %fd110, 0d3E617069FCFCFFF4;
	fma.rn.f64 	%fd117, %fd116, %fd110, 0dBEA33825C36745EB;
	fma.rn.f64 	%fd118, %fd117, %fd110, 0dBEC9799D4F90931B;
	fma.rn.f64 	%fd119, %fd118, %fd110, 0d3F083A06E2F7DF13;
	fma.rn.f64 	%fd120, %fd119, %fd110, 0d3F26E4C2D53A7CF6;
	fma.rn.f64 	%fd121, %fd120, %fd110, 0dBF624B3409957B1C;
	fma.rn.f64 	%fd122, %fd121, %fd110, 0dBF7537544C3325DF;
	fma.rn.f64 	%fd123, %fd122, %fd110, 0d3FAB589D1DA138E2;
	fma.rn.f64 	%fd124, %fd123, %fd110, 0d3FAAE8A39F51AD13;
	fma.rn.f64 	%fd125, %fd124, %fd110, 0dBFD9C6CF582CBF7F;
	mul.f64 	%fd666, %fd110, %fd125;
	bra.uni 	$L__BB0_18;
$L__BB0_8:
	setp.gtu.f64 	%p6, %fd2, 0d40213065E54C1AA9;
	@%p6 bra 	$L__BB0_10;
	add.f64 	%fd126, %fd2, 0dC01C0FF5F3B47250;
	add.f64 	%fd127, %fd126, 0d3C9B226D9D243827;
	fma.rn.f64 	%fd128, %fd127, 0d3CF3EB867515FAD6, 0dBD40E8363DB649A9;
	fma.rn.f64 	%fd129, %fd128, %fd127, 0dBD73B7DD4A6608FB;
	fma.rn.f64 	%fd130, %fd129, %fd127, 0d3DBEC5E01482C750;
	fma.rn.f64 	%fd131, %fd130, %fd127, 0d3DEC62BB9E882103;
	fma.rn.f64 	%fd132, %fd131, %fd127, 0dBE34462EED732A23;
	fma.rn.f64 	%fd133, %fd132, %fd127, 0dBE5D48DCAD7DC59B;
	fma.rn.f64 	%fd134, %fd133, %fd127, 0d3EA3026DF29167E9;
	fma.rn.f64 	%fd135, %fd134, %fd127, 0d3EC4255B0119666C;
	fma.rn.f64 	%fd136, %fd135, %fd127, 0dBF0796A751B32693;
	fma.rn.f64 	%fd137, %fd136, %fd127, 0dBF207358BBDBA284;
	fma.rn.f64 	%fd138, %fd137, %fd127, 0d3F613FBC7D6927B1;
	fma.rn.f64 	%fd139, %fd138, %fd127, 0d3F69A4B292E3DD75;
	fma.rn.f64 	%fd140, %fd139, %fd127, 0dBFA80C83BDEEE4FB;
	fma.rn.f64 	%fd141, %fd140, %fd127, 0dBF95E70DC60362BF;
	fma.rn.f64 	%fd142, %fd141, %fd127, 0d3FD33518B3874E8A;
	mul.f64 	%fd666, %fd127, %fd142;
	bra.uni 	$L__BB0_18;
$L__BB0_10:
	rcp.approx.ftz.f64 	%fd143, %fd2;
	neg.f64 	%fd144, %fd2;
	fma.rn.f64 	%fd145, %fd144, %fd143, 0d3FF0000000000000;
	fma.rn.f64 	%fd146, %fd145, %fd145, %fd145;
	fma.rn.f64 	%fd147, %fd146, %fd143, %fd143;
	mul.f64 	%fd148, %fd147, %fd147;
	fma.rn.f64 	%fd149, %fd148, 0d40CD02EA3F2F6751, 0dC099C06322A3F8BE;
	fma.rn.f64 	%fd150, %fd149, %fd148, 0d405B89354DA77324;
	fma.rn.f64 	%fd151, %fd150, %fd148, 0dC01E352294653188;
	fma.rn.f64 	%fd152, %fd151, %fd148, 0d3FE9BC7DB16BD7A7;
	fma.rn.f64 	%fd153, %fd152, %fd148, 0dBFC8BFE1C3A4F741;
	fma.rn.f64 	%fd154, %fd153, %fd148, 0d3FC7FFFFF0D00BE2;
	fma.rn.f64 	%fd7, %fd154, %fd148, 0d3FF00000000068CC;
	fma.rn.f64 	%fd155, %fd148, 0dC18DA26B212FDC9A, 0d415A30AC6857BEE0;
	fma.rn.f64 	%fd156, %fd155, %fd148, 0dC11764222AD7C910;
	fma.rn.f64 	%fd157, %fd156, %fd148, 0d40CEB02E0C306857;
	fma.rn.f64 	%fd158, %fd157, %fd148, 0dC08351859FA2B23B;
	fma.rn.f64 	%fd159, %fd158, %fd148, 0d403E65A07AF51F42;
	fma.rn.f64 	%fd160, %fd159, %fd148, 0dC002F2B817F77A57;
	fma.rn.f64 	%fd161, %fd160, %fd148, 0d3FD7BCC34DA069FD;
	fma.rn.f64 	%fd162, %fd161, %fd148, 0dBFC4FFFFF8A44463;
	fma.rn.f64 	%fd163, %fd162, %fd148, 0d3FD7FFFFFFFF5CD7;
	fma.rn.f64 	%fd8, %fd163, %fd147, %fd2;
	mul.f64 	%fd164, %fd8, 0d3FE45F306DC9C883;
	cvt.rni.s32.f64 	%r114, %fd164;
	cvt.rn.f64.s32 	%fd165, %r114;
	fma.rn.f64 	%fd166, %fd165, 0dBFF921FB54442D18, %fd8;
	fma.rn.f64 	%fd167, %fd165, 0dBC91A62633145C00, %fd166;
	fma.rn.f64 	%fd663, %fd165, 0dB97B839A252049C0, %fd167;
	abs.f64 	%fd168, %fd8;
	setp.ltu.f64 	%p7, %fd168, 0d41E0000000000000;
	@%p7 bra 	$L__BB0_12;
	{ // callseq 0, 0
	.param .b64 param0;
	st.param.f64 	[param0], %fd8;
	.param .align 16 .b8 retval0[16];
	call.uni (retval0), 
	__internal_trig_reduction_slowpathd, 
	(
	param0
	);
	ld.param.f64 	%fd663, [retval0];
	ld.param.b32 	%r114, [retval0+8];
	} // callseq 0
$L__BB0_12:
	and.b32  	%r59, %r114, 3;
	cvt.rn.f64.u32 	%fd170, %r59;
	add.f64 	%fd171, %fd663, 0dC002D97C7F3321D2;
	fma.rn.f64 	%fd12, %fd170, 0d3FF921FB54442D18, %fd171;
	abs.f64 	%fd13, %fd12;
	setp.neu.f64 	%p8, %fd13, 0d7FF0000000000000;
	@%p8 bra 	$L__BB0_14;
	mov.f64 	%fd177, 0d0000000000000000;
	mul.rn.f64 	%fd665, %fd12, %fd177;
	mov.b32 	%r116, 1;
	bra.uni 	$L__BB0_17;
$L__BB0_14:
	mul.f64 	%fd172, %fd12, 0d3FE45F306DC9C883;
	cvt.rni.s32.f64 	%r115, %fd172;
	cvt.rn.f64.s32 	%fd173, %r115;
	fma.rn.f64 	%fd174, %fd173, 0dBFF921FB54442D18, %fd12;
	fma.rn.f64 	%fd175, %fd173, 0dBC91A62633145C00, %fd174;
	fma.rn.f64 	%fd665, %fd173, 0dB97B839A252049C0, %fd175;
	setp.ltu.f64 	%p9, %fd13, 0d41E0000000000000;
	@%p9 bra 	$L__BB0_16;
	{ // callseq 1, 0
	.param .b64 param0;
	st.param.f64 	[param0], %fd12;
	.param .align 16 .b8 retval0[16];
	call.uni (retval0), 
	__internal_trig_reduction_slowpathd, 
	(
	param0
	);
	ld.param.f64 	%fd665, [retval0];
	ld.param.b32 	%r115, [retval0+8];
	} // callseq 1
$L__BB0_16:
	add.s32 	%r116, %r115, 1;
$L__BB0_17:
	shl.b32 	%r62, %r116, 6;
	cvt.u64.u32 	%rd6, %r62;
	and.b64  	%rd7, %rd6, 64;
	mov.u64 	%rd8, __cudart_sin_cos_coeffs;
	add.s64 	%rd9, %rd8, %rd7;
	mul.rn.f64 	%fd178, %fd665, %fd665;
	and.b32  	%r63, %r116, 1;
	setp.eq.b32 	%p10, %r63, 1;
	selp.f64 	%fd179, 0dBDA8FF8320FD8164, 0d3DE5DB65F9785EBA, %p10;
	ld.global.nc.v2.f64 	{%fd180, %fd181}, [%rd9];
	fma.rn.f64 	%fd182, %fd179, %fd178, %fd180;
	fma.rn.f64 	%fd183, %fd182, %fd178, %fd181;
	ld.global.nc.v2.f64 	{%fd184, %fd185}, [%rd9+16];
	fma.rn.f64 	%fd186, %fd183, %fd178, %fd184;
	fma.rn.f64 	%fd187, %fd186, %fd178, %fd185;
	ld.global.nc.v2.f64 	{%fd188, %fd189}, [%rd9+32];
	fma.rn.f64 	%fd190, %fd187, %fd178, %fd188;
	fma.rn.f64 	%fd191, %fd190, %fd178, %fd189;
	fma.rn.f64 	%fd192, %fd191, %fd665, %fd665;
	fma.rn.f64 	%fd193, %fd191, %fd178, 0d3FF0000000000000;
	selp.f64 	%fd194, %fd193, %fd192, %p10;
	and.b32  	%r64, %r116, 2;
	setp.eq.s32 	%p11, %r64, 0;
	mov.f64 	%fd195, 0d0000000000000000;
	sub.f64 	%fd196, %fd195, %fd194;
	selp.f64 	%fd197, %fd194, %fd196, %p11;
	rsqrt.approx.f64 	%fd198, %fd2;
	mul.f64 	%fd199, %fd198, 0d3FE9884533D43651;
	mul.f64 	%fd200, %fd199, %fd7;
	mul.f64 	%fd666, %fd200, %fd197;
$L__BB0_18:
	{
	.reg .b32 %temp; 
	mov.b64 	{%temp, %r117}, %fd2;
	}
	{
	.reg .b32 %temp; 
	mov.b64 	{%r118, %temp}, %fd2;
	}
	setp.gt.s32 	%p12, %r117, 1048575;
	mov.b32 	%r119, -1023;
	mov.f64 	%fd667, %fd2;
	@%p12 bra 	$L__BB0_20;
	mul.f64 	%fd667, %fd2, 0d4350000000000000;
	{
	.reg .b32 %temp; 
	mov.b64 	{%temp, %r117}, %fd667;
	}
	{
	.reg .b32 %temp; 
	mov.b64 	{%r118, %temp}, %fd667;
	}
	mov.b32 	%r119, -1077;
$L__BB0_20:
	add.s32 	%r67, %r117, -1;
	setp.gt.u32 	%p13, %r67, 2146435070;
	@%p13 bra 	$L__BB0_24;
	shr.u32 	%r70, %r117, 20;
	add.s32 	%r120, %r119, %r70;
	and.b32  	%r71, %r117, 1048575;
	or.b32  	%r72, %r71, 1072693248;
	mov.b64 	%fd668, {%r118, %r72};
	setp.lt.u32 	%p15, %r72, 1073127583;
	@%p15 bra 	$L__BB0_23;
	{
	.reg .b32 %temp; 
	mov.b64 	{%r73, %temp}, %fd668;
	}
	{
	.reg .b32 %temp; 
	mov.b64 	{%temp, %r74}, %fd668;
	}
	add.s32 	%r75, %r74, -1048576;
	mov.b64 	%fd668, {%r73, %r75};
	add.s32 	%r120, %r120, 1;
$L__BB0_23:
	add.f64 	%fd202, %fd668, 0dBFF0000000000000;
	add.f64 	%fd203, %fd668, 0d3FF0000000000000;
	rcp.approx.ftz.f64 	%fd204, %fd203;
	neg.f64 	%fd205, %fd203;
	fma.rn.f64 	%fd206, %fd205, %fd204, 0d3FF0000000000000;
	fma.rn.f64 	%fd207, %fd206, %fd206, %fd206;
	fma.rn.f64 	%fd208, %fd207, %fd204, %fd204;
	mul.f64 	%fd209, %fd202, %fd208;
	fma.rn.f64 	%fd210, %fd202, %fd208, %fd209;
	mul.f64 	%fd211, %fd210, %fd210;
	fma.rn.f64 	%fd212, %fd211, 0d3EB1380B3AE80F1E, 0d3ED0EE258B7A8B04;
	fma.rn.f64 	%fd213, %fd212, %fd211, 0d3EF3B2669F02676F;
	fma.rn.f64 	%fd214, %fd213, %fd211, 0d3F1745CBA9AB0956;
	fma.rn.f64 	%fd215, %fd214, %fd211, 0d3F3C71C72D1B5154;
	fma.rn.f64 	%fd216, %fd215, %fd211, 0d3F624924923BE72D;
	fma.rn.f64 	%fd217, %fd216, %fd211, 0d3F8999999999A3C4;
	fma.rn.f64 	%fd218, %fd217, %fd211, 0d3FB5555555555554;
	sub.f64 	%fd219, %fd202, %fd210;
	add.f64 	%fd220, %fd219, %fd219;
	neg.f64 	%fd221, %fd210;
	fma.rn.f64 	%fd222, %fd221, %fd202, %fd220;
	mul.f64 	%fd223, %fd208, %fd222;
	mul.f64 	%fd224, %fd211, %fd218;
	fma.rn.f64 	%fd225, %fd224, %fd210, %fd223;
	xor.b32  	%r76, %r120, -2147483648;
	mov.b32 	%r77, 1127219200;
	mov.b64 	%fd226, {%r76, %r77};
	mov.b32 	%r78, -2147483648;
	mov.b64 	%fd227, {%r78, %r77};
	sub.f64 	%fd228, %fd226, %fd227;
	fma.rn.f64 	%fd229, %fd228, 0d3FE62E42FEFA39EF, %fd210;
	fma.rn.f64 	%fd230, %fd228, 0dBFE62E42FEFA39EF, %fd229;
	sub.f64 	%fd231, %fd230, %fd210;
	sub.f64 	%fd232, %fd225, %fd231;
	fma.rn.f64 	%fd233, %fd228, 0d3C7ABC9E3B39803F, %fd232;
	add.f64 	%fd669, %fd229, %fd233;
	bra.uni 	$L__BB0_25;
$L__BB0_24:
	fma.rn.f64 	%fd201, %fd667, 0d7FF0000000000000, 0d7FF0000000000000;
	{
	.reg .b32 %temp; 
	mov.b64 	{%temp, %r68}, %fd667;
	}
	and.b32  	%r69, %r68, 2147483647;
	setp.eq.s32 	%p14, %r69, 0;
	selp.f64 	%fd669, 0dFFF0000000000000, %fd201, %p14;
$L__BB0_25:
	mul.f64 	%fd234, %fd1, %fd1;
	mul.f64 	%fd235, %fd2, 0d3FE0000000000000;
	setp.lt.f64 	%p16, %fd2, 0d39B4484BFEEBC2A0;
	selp.f64 	%fd236, %fd235, %fd666, %p16;
	rcp.rn.f64 	%fd237, %fd2;
	neg.f64 	%fd238, %fd237;
	fma.rn.f64 	%fd239, %fd236, %fd669, %fd238;
	mul.f64 	%fd240, %fd239, 0d3FE45F306DC9C883;
	fma.rn.f64 	%fd241, %fd234, 0d3D5249F90687428C, 0dBDCF0B5B1FB7B95E;
	fma.rn.f64 	%fd242, %fd241, %fd234, 0d3E432E589311FA14;
	fma.rn.f64 	%fd243, %fd242, %fd234, 0dBEB0A780AA4A92E9;
	fma.rn.f64 	%fd244, %fd243, %fd234, 0d3F12C7DBFFCAEC2B;
	fma.rn.f64 	%fd245, %fd244, %fd234, 0dBF6835B97894BA4A;
	fma.rn.f64 	%fd246, %fd245, %fd234, 0d3FABD3975C75B4A3;
	fma.rn.f64 	%fd247, %fd246, %fd234, 0dBFC91866143CBC8A;
	fma.rn.f64 	%fd673, %fd2, %fd247, %fd240;
	bra.uni 	$L__BB0_41;
$L__BB0_26:
	setp.gtu.f64 	%p17, %fd2, 0d4009B510EC2ADC83;
	@%p17 bra 	$L__BB0_28;
	add.f64 	%fd248, %fd2, 0dC00193BED4DFF243;
	add.f64 	%fd249, %fd248, 0d3C8BD1E50D219BFD;
	fma.rn.f64 	%fd250, %fd249, 0dBE2B87B0BE2AA150, 0d3E4833AAE4D8B975;
	fma.rn.f64 	%fd251, %fd250, %fd249, 0dBE44E279B423E68F;
	fma.rn.f64 	%fd252, %fd251, %fd249, 0d3E129DC6A747EB4F;
	fma.rn.f64 	%fd253, %fd252, %fd249, 0dBE61D15534496CD8;
	fma.rn.f64 	%fd254, %fd253, %fd249, 0d3E7EEC8D48FECE00;
	fma.rn.f64 	%fd255, %fd254, %fd249, 0dBE8D1180AF70A134;
	fma.rn.f64 	%fd256, %fd255, %fd249, 0d3E9C8386A0EA1388;
	fma.rn.f64 	%fd257, %fd256, %fd249, 0dBEB01A014E7F3250;
	fma.rn.f64 	%fd258, %fd257, %fd249, 0d3EC1FB752010A320;
	fma.rn.f64 	%fd259, %fd258, %fd249, 0dBED3AA0AFF4E332B;
	fma.rn.f64 	%fd260, %fd259, %fd249, 0d3EE584A6C77F6700;
	fma.rn.f64 	%fd261, %fd260, %fd249, 0dBEF794C520FC2EBB;
	fma.rn.f64 	%fd262, %fd261, %fd249, 0d3F09D18D2D35CC71;
	fma.rn.f64 	%fd263, %fd262, %fd249, 0dBF1C3FB7315C4599;
	fma.rn.f64 	%fd264, %fd263, %fd249, 0d3F2EEA7ADECCE927;
	fma.rn.f64 	%fd265, %fd264, %fd249, 0dBF40B2D85257446F;
	fma.rn.f64 	%fd266, %fd265, %fd249, 0d3F517AB4B1FE5D5B;
	fma.rn.f64 	%fd267, %fd266, %fd249, 0dBF65429DC6516C0D;
	fma.rn.f64 	%fd268, %fd267, %fd249, 0d3F7E671C7D0B090B;
	fma.rn.f64 	%fd269, %fd268, %fd249, 0dBF73A6DEC36FB27C;
	fma.rn.f64 	%fd270, %fd269, %fd249, 0dBFA0D2AF4E931FD1;
	fma.rn.f64 	%fd271, %fd270, %fd249, 0dBFBE56F82217B964;
	fma.rn.f64 	%fd272, %fd271, %fd249, 0d3FE0AA48442F014B;
	mul.f64 	%fd673, %fd249, %fd272;
	bra.uni 	$L__BB0_41;
$L__BB0_28:
	setp.gtu.f64 	%p18, %fd2, 0d401C0D26D5A541CB;
	@%p18 bra 	$L__BB0_30;
	add.f64 	%fd273, %fd2, 0dC015B7FE4E87B02E;
	add.f64 	%fd274, %fd273, 0dBCBDFE7BAC228E8C;
	fma.rn.f64 	%fd275, %fd274, 0d3CBA3C76069F1D8C, 0d3CC69A30996793E2;
	fma.rn.f64 	%fd276, %fd275, %fd274, 0dBCDDD8432FE756E7;
	fma.rn.f64 	%fd277, %fd276, %fd274, 0dBD143158EEE220F7;
	fma.rn.f64 	%fd278, %fd277, %fd274, 0d3D28D44491230F5A;
	fma.rn.f64 	%fd279, %fd278, %fd274, 0dBD438842EAF4EDBC;
	fma.rn.f64 	%fd280, %fd279, %fd274, 0d3D74958DAFBFAF5A;
	fma.rn.f64 	%fd281, %fd280, %fd274, 0dBD9449A60E664848;
	fma.rn.f64 	%fd282, %fd281, %fd274, 0d3D838BC8CD594A76;
	fma.rn.f64 	%fd283, %fd282, %fd274, 0dBDFA798002141323;
	fma.rn.f64 	%fd284, %fd283, %fd274, 0d3E380B4198956AAA;
	fma.rn.f64 	%fd285, %fd284, %fd274, 0d3E5B62B5F21BACD4;
	fma.rn.f64 	%fd286, %fd285, %fd274, 0dBEA255E729FB6AAE;
	fma.rn.f64 	%fd287, %fd286, %fd274, 0dBEC80618F6BAE5AA;
	fma.rn.f64 	%fd288, %fd287, %fd274, 0d3F085B940F8E8D36;
	fma.rn.f64 	%fd289, %fd288, %fd274, 0d3F2337C7E10E14E8;
	fma.rn.f64 	%fd290, %fd289, %fd274, 0dBF61BE6DB99332CA;
	fma.rn.f64 	%fd291, %fd290, %fd274, 0dBF710A329E2BE9B8;
	fma.rn.f64 	%fd292, %fd291, %fd274, 0d3FAA15D92DFE3FCF;
	fma.rn.f64 	%fd293, %fd292, %fd274, 0d3FA00B9F8571C9BE;
	fma.rn.f64 	%fd294, %fd293, %fd274, 0dBFD5C7C556F0C19A;
	mul.f64 	%fd673, %fd274, %fd294;
	bra.uni 	$L__BB0_41;
$L__BB0_30:
	setp.gtu.f64 	%p19, %fd2, 0d4022585C739ACDDD;
	@%p19 bra 	$L__BB0_32;
	add.f64 	%fd295, %fd2, 0dC0213127AE6169B4;
	add.f64 	%fd296, %fd295, 0dBCB479CC068D9046;
	fma.rn.f64 	%fd297, %fd296, 0d3CB09CCC22945996, 0dBD43515F67644276;
	fma.rn.f64 	%fd298, %fd297, %fd296, 0dBD72C5B978E9F5C7;
	fma.rn.f64 	%fd299, %fd298, %fd296, 0d3DBEC1151613913C;
	fma.rn.f64 	%fd300, %fd299, %fd296, 0d3DE9E38D13C4A824;
	fma.rn.f64 	%fd301, %fd300, %fd296, 0dBE341E75E1088EB5;
	fma.rn.f64 	%fd302, %fd301, %fd296, 0dBE5A384EBB13CFE1;
	fma.rn.f64 	%fd303, %fd302, %fd296, 0d3EA2BECB27F8C8F8;
	fma.rn.f64 	%fd304, %fd303, %fd296, 0d3EC176E72B989FD8;
	fma.rn.f64 	%fd305, %fd304, %fd296, 0dBF06F7BAB102F822;
	fma.rn.f64 	%fd306, %fd305, %fd296, 0dBF1B50D7E1D278E1;
	fma.rn.f64 	%fd307, %fd306, %fd296, 0d3F607A678D60004F;
	fma.rn.f64 	%fd308, %fd307, %fd296, 0d3F63CED2A2E69115;
	fma.rn.f64 	%fd309, %fd308, %fd296, 0dBFA6395DFE49FCD4;
	fma.rn.f64 	%fd310, %fd309, %fd296, 0dBF902B3933CF21B1;
	fma.rn.f64 	%fd311, %fd310, %fd296, 0d3FD15F993FCEAB5C;
	mul.f64 	%fd673, %fd296, %fd311;
	bra.uni 	$L__BB0_41;
$L__BB0_32:
	setp.eq.f64 	%p20, %fd2, 0d7FF0000000000000;
	mov.f64 	%fd673, 0d0000000000000000;
	@%p20 bra 	$L__BB0_41;
	rcp.approx.ftz.f64 	%fd313, %fd2;
	neg.f64 	%fd314, %fd2;
	fma.rn.f64 	%fd315, %fd314, %fd313, 0d3FF0000000000000;
	fma.rn.f64 	%fd316, %fd315, %fd315, %fd315;
	fma.rn.f64 	%fd317, %fd316, %fd313, %fd313;
	mul.f64 	%fd318, %fd317, %fd317;
	fma.rn.f64 	%fd319, %fd318, 0d40D13DB326ECEBFE, 0dC09C26E89385D5B1;
	fma.rn.f64 	%fd320, %fd319, %fd318, 0d405C6AB923C6F55E;
	fma.rn.f64 	%fd321, %fd320, %fd318, 0dC01E61EAF3BD2FA1;
	fma.rn.f64 	%fd322, %fd321, %fd318, 0d3FE9BF15D9B97DD1;
	fma.rn.f64 	%fd323, %fd322, %fd318, 0dBFC8BFECF93D7D19;
	fma.rn.f64 	%fd324, %fd323, %fd318, 0d3FC7FFFFF756AA6C;
	fma.rn.f64 	%fd33, %fd324, %fd318, 0d3FF0000000003646;
	fma.rn.f64 	%fd325, %fd318, 0dC1943281A050209C, 0d416024E99BA46E7B;
	fma.rn.f64 	%fd326, %fd325, %fd318, 0dC11A6875D7DFBD65;
	fma.rn.f64 	%fd327, %fd326, %fd318, 0d40D032C041790233;
	fma.rn.f64 	%fd328, %fd327, %fd318, 0dC0839F895BC22946;
	fma.rn.f64 	%fd329, %fd328, %fd318, 0d403E77CC78ECD2D8;
	fma.rn.f64 	%fd330, %fd329, %fd318, 0dC002F368D0117BE9;
	fma.rn.f64 	%fd331, %fd330, %fd318, 0d3FD7BCC786009A25;
	fma.rn.f64 	%fd332, %fd331, %fd318, 0dBFC4FFFFFC51BC7A;
	fma.rn.f64 	%fd333, %fd332, %fd318, 0d3FD7FFFFFFFFB5EA;
	fma.rn.f64 	%fd34, %fd333, %fd317, %fd2;
	mul.f64 	%fd334, %fd34, 0d3FE45F306DC9C883;
	cvt.rni.s32.f64 	%r121, %fd334;
	cvt.rn.f64.s32 	%fd335, %r121;
	fma.rn.f64 	%fd336, %fd335, 0dBFF921FB54442D18, %fd34;
	fma.rn.f64 	%fd337, %fd335, 0dBC91A62633145C00, %fd336;
	fma.rn.f64 	%fd670, %fd335, 0dB97B839A252049C0, %fd337;
	abs.f64 	%fd338, %fd34;
	setp.ltu.f64 	%p21, %fd338, 0d41E0000000000000;
	@%p21 bra 	$L__BB0_35;
	{ // callseq 2, 0
	.param .b64 param0;
	st.param.f64 	[param0], %fd34;
	.param .align 16 .b8 retval0[16];
	call.uni (retval0), 
	__internal_trig_reduction_slowpathd, 
	(
	param0
	);
	ld.param.f64 	%fd670, [retval0];
	ld.param.b32 	%r121, [retval0+8];
	} // callseq 2
$L__BB0_35:
	and.b32  	%r80, %r121, 3;
	cvt.rn.f64.u32 	%fd340, %r80;
	add.f64 	%fd341, %fd670, 0dC00F6A7A2955385E;
	fma.rn.f64 	%fd38, %fd340, 0d3FF921FB54442D18, %fd341;
	abs.f64 	%fd39, %fd38;
	setp.neu.f64 	%p22, %fd39, 0d7FF0000000000000;
	@%p22 bra 	$L__BB0_37;
	mov.f64 	%fd347, 0d0000000000000000;
	mul.rn.f64 	%fd672, %fd38, %fd347;
	mov.b32 	%r123, 1;
	bra.uni 	$L__BB0_40;
$L__BB0_37:
	mul.f64 	%fd342, %fd38, 0d3FE45F306DC9C883;
	cvt.rni.s32.f64 	%r122, %fd342;
	cvt.rn.f64.s32 	%fd343, %r122;
	fma.rn.f64 	%fd344, %fd343, 0dBFF921FB54442D18, %fd38;
	fma.rn.f64 	%fd345, %fd343, 0dBC91A62633145C00, %fd344;
	fma.rn.f64 	%fd672, %fd343, 0dB97B839A252049C0, %fd345;
	setp.ltu.f64 	%p23, %fd39, 0d41E0000000000000;
	@%p23 bra 	$L__BB0_39;
	{ // callseq 3, 0
	.param .b64 param0;
	st.param.f64 	[param0], %fd38;
	.param .align 16 .b8 retval0[16];
	call.uni (retval0), 
	__internal_trig_reduction_slowpathd, 
	(
	param0
	);
	ld.param.f64 	%fd672, [retval0];
	ld.param.b32 	%r122, [retval0+8];
	} // callseq 3
$L__BB0_39:
	add.s32 	%r123, %r122, 1;
$L__BB0_40:
	shl.b32 	%r83, %r123, 6;
	cvt.u64.u32 	%rd10, %r83;
	and.b64  	%rd11, %rd10, 64;
	mov.u64 	%rd12, __cudart_sin_cos_coeffs;
	add.s64 	%rd13, %rd12, %rd11;
	mul.rn.f64 	%fd348, %fd672, %fd672;
	and.b32  	%r84, %r123, 1;
	setp.eq.b32 	%p24, %r84, 1;
	selp.f64 	%fd349, 0dBDA8FF8320FD8164, 0d3DE5DB65F9785EBA, %p24;
	ld.global.nc.v2.f64 	{%fd350, %fd351}, [%rd13];
	fma.rn.f64 	%fd352, %fd349, %fd348, %fd350;
	fma.rn.f64 	%fd353, %fd352, %fd348, %fd351;
	ld.global.nc.v2.f64 	{%fd354, %fd355}, [%rd13+16];
	fma.rn.f64 	%fd356, %fd353, %fd348, %fd354;
	fma.rn.f64 	%fd357, %fd356, %fd348, %fd355;
	ld.global.nc.v2.f64 	{%fd358, %fd359}, [%rd13+32];
	fma.rn.f64 	%fd360, %fd357, %fd348, %fd358;
	fma.rn.f64 	%fd361, %fd360, %fd348, %fd359;
	fma.rn.f64 	%fd362, %fd361, %fd672, %fd672;
	fma.rn.f64 	%fd363, %fd361, %fd348, 0d3FF0000000000000;
	selp.f64 	%fd364, %fd363, %fd362, %p24;
	and.b32  	%r85, %r123, 2;
	setp.eq.s32 	%p25, %r85, 0;
	mov.f64 	%fd365, 0d0000000000000000;
	sub.f64 	%fd366, %fd365, %fd364;
	selp.f64 	%fd367, %fd364, %fd366, %p25;
	rsqrt.approx.f64 	%fd368, %fd2;
	mul.f64 	%fd369, %fd368, 0d3FE9884533D43651;
	mul.f64 	%fd370, %fd369, %fd33;
	mul.f64 	%fd673, %fd370, %fd367;
$L__BB0_41:
	setp.gtu.f64 	%p26, %fd2, 0d3FE97F4A8F9D3F28;
	@%p26 bra 	$L__BB0_64;
	mul.f64 	%fd372, %fd1, %fd1;
	fma.rn.f64 	%fd373, %fd372, 0d3C8EFBD0A1B77C65, 0dBD13098C51C18514;
	fma.rn.f64 	%fd374, %fd373, %fd372, 0d3D923102D2F5F2F5;
	fma.rn.f64 	%fd375, %fd374, %fd372, 0dBE0A5F2DEE7D526E;
	fma.rn.f64 	%fd376, %fd375, %fd372, 0d3E7BB77E758B38AF;
	fma.rn.f64 	%fd377, %fd376, %fd372, 0dBEE3D1A206EC4F36;
	fma.rn.f64 	%fd378, %fd377, %fd372, 0d3F4183DCD3ED6294;
	fma.rn.f64 	%fd379, %fd378, %fd372, 0dBF903921CF04F123;
	fma.rn.f64 	%fd380, %fd379, %fd372, 0d3FC5DB69D7753176;
	add.f64 	%fd381, %fd372, 0dBFDBA96740000000;
	add.f64 	%fd382, %fd381, 0d3E15A30C80000000;
	mul.f64 	%fd47, %fd382, %fd380;
	{
	.reg .b32 %temp; 
	mov.b64 	{%temp, %r124}, %fd2;
	}
	{
	.reg .b32 %temp; 
	mov.b64 	{%r125, %temp}, %fd2;
	}
	setp.gt.s32 	%p27, %r124, 1048575;
	mov.b32 	%r126, -1023;
	mov.f64 	%fd674, %fd2;
	@%p27 bra 	$L__BB0_44;
	mul.f64 	%fd674, %fd2, 0d4350000000000000;
	{
	.reg .b32 %temp; 
	mov.b64 	{%temp, %r124}, %fd674;
	}
	{
	.reg .b32 %temp; 
	mov.b64 	{%r125, %temp}, %fd674;
	}
	mov.b32 	%r126, -1077;
$L__BB0_44:
	add.s32 	%r88, %r124, -1;
	setp.gt.u32 	%p28, %r88, 2146435070;
	@%p28 bra 	$L__BB0_48;
	shr.u32 	%r91, %r124, 20;
	add.s32 	%r127, %r126, %r91;
	and.b32  	%r92, %r124, 1048575;
	or.b32  	%r93, %r92, 1072693248;
	mov.b64 	%fd675, {%r125, %r93};
	setp.lt.u32 	%p30, %r93, 1073127583;
	@%p30 bra 	$L__BB0_47;
	{
	.reg .b32 %temp; 
	mov.b64 	{%r94, %temp}, %fd675;
	}
	{
	.reg .b32 %temp; 
	mov.b64 	{%temp, %r95}, %fd675;
	}
	add.s32 	%r96, %r95, -1048576;
	mov.b64 	%fd675, {%r94, %r96};
	add.s32 	%r127, %r127, 1;
$L__BB0_47:
	add.f64 	%fd384, %fd675, 0dBFF0000000000000;
	add.f64 	%fd385, %fd675, 0d3FF0000000000000;
	rcp.approx.ftz.f64 	%fd386, %fd385;
	neg.f64 	%fd387, %fd385;
	fma.rn.f64 	%fd388, %fd387, %fd386, 0d3FF0000000000000;
	fma.rn.f64 	%fd389, %fd388, %fd388, %fd388;
	fma.rn.f64 	%fd390, %fd389, %fd386, %fd386;
	mul.f64 	%fd391, %fd384, %fd390;
	fma.rn.f64 	%fd392, %fd384, %fd390, %fd391;
	mul.f64 	%fd393, %fd392, %fd392;
	fma.rn.f64 	%fd394, %fd393, 0d3EB1380B3AE80F1E, 0d3ED0EE258B7A8B04;
	fma.rn.f64 	%fd395, %fd394, %fd393, 0d3EF3B2669F02676F;
	fma.rn.f64 	%fd396, %fd395, %fd393, 0d3F1745CBA9AB0956;
	fma.rn.f64 	%fd397, %fd396, %fd393, 0d3F3C71C72D1B5154;
	fma.rn.f64 	%fd398, %fd397, %fd393, 0d3F624924923BE72D;
	fma.rn.f64 	%fd399, %fd398, %fd393, 0d3F8999999999A3C4;
	fma.rn.f64 	%fd400, %fd399, %fd393, 0d3FB5555555555554;
	sub.f64 	%fd401, %fd384, %fd392;
	add.f64 	%fd402, %fd401, %fd401;
	neg.f64 	%fd403, %fd392;
	fma.rn.f64 	%fd404, %fd403, %fd384, %fd402;
	mul.f64 	%fd405, %fd390, %fd404;
	mul.f64 	%fd406, %fd393, %fd400;
	fma.rn.f64 	%fd407, %fd406, %fd392, %fd405;
	xor.b32  	%r97, %r127, -2147483648;
	mov.b32 	%r98, 1127219200;
	mov.b64 	%fd408, {%r97, %r98};
	mov.b32 	%r99, -2147483648;
	mov.b64 	%fd409, {%r99, %r98};
	sub.f64 	%fd410, %fd408, %fd409;
	fma.rn.f64 	%fd411, %fd410, 0d3FE62E42FEFA39EF, %fd392;
	fma.rn.f64 	%fd412, %fd410, 0dBFE62E42FEFA39EF, %fd411;
	sub.f64 	%fd413, %fd412, %fd392;
	sub.f64 	%fd414, %fd407, %fd413;
	fma.rn.f64 	%fd415, %fd410, 0d3C7ABC9E3B39803F, %fd414;
	add.f64 	%fd676, %fd411, %fd415;
	bra.uni 	$L__BB0_49;
$L__BB0_48:
	fma.rn.f64 	%fd383, %fd674, 0d7FF0000000000000, 0d7FF0000000000000;
	{
	.reg .b32 %temp; 
	mov.b64 	{%temp, %r89}, %fd674;
	}
	and.b32  	%r90, %r89, 2147483647;
	setp.eq.s32 	%p29, %r90, 0;
	selp.f64 	%fd676, 0dFFF0000000000000, %fd383, %p29;
$L__BB0_49:
	setp.gtu.f64 	%p31, %fd2, 0d400FB319F277BBE5;
	@%p31 bra 	$L__BB0_51;
	add.f64 	%fd416, %fd2, 0dC0033D152E971B40;
	add.f64 	%fd417, %fd416, 0d3CA0F539D7DA258E;
	fma.rn.f64 	%fd418, %fd417, 0dBCC0D18564C48C61, 0dBCFCF8F9A8C294BC;
	fma.rn.f64 	%fd419, %fd418, %fd417, 0d3D3FAB983CAE498B;
	fma.rn.f64 	%fd420, %fd419, %fd417, 0d3D7CD7C018579B88;
	fma.rn.f64 	%fd421, %fd420, %fd417, 0dBDBBDD2342D64FDD;
	fma.rn.f64 	%fd422, %fd421, %fd417, 0dBDF5C2D9416B1E2B;
	fma.rn.f64 	%fd423, %fd422, %fd417, 0d3E32951D73174DD5;
	fma.rn.f64 	%fd424, %fd423, %fd417, 0d3E67FF99802CAEB5;
	fma.rn.f64 	%fd425, %fd424, %fd417, 0dBEA1CCE305C4C9F7;
	fma.rn.f64 	%fd426, %fd425, %fd417, 0dBED232C77E29E1BB;
	fma.rn.f64 	%fd427, %fd426, %fd417, 0d3F06ED3B9F0EF757;
	fma.rn.f64 	%fd428, %fd427, %fd417, 0d3F315382BA096A62;
	fma.rn.f64 	%fd429, %fd428, %fd417, 0dBF61F992590D1AE4;
	fma.rn.f64 	%fd430, %fd429, %fd417, 0dBF81BB1CBE1A465F;
	fma.rn.f64 	%fd431, %fd430, %fd417, 0d3FACFAE864368D84;
	fma.rn.f64 	%fd432, %fd431, %fd417, 0d3FBBA1DEEA0294A3;
	fma.rn.f64 	%fd433, %fd432, %fd417, 0dBFE09CDB36551280;
	mul.f64 	%fd680, %fd417, %fd433;
	bra.uni 	$L__BB0_63;
$L__BB0_51:
	setp.gtu.f64 	%p32, %fd2, 0d401C58FD1A62F5EC;
	@%p32 bra 	$L__BB0_53;
	add.f64 	%fd434, %fd2, 0dC016148F5B2C2E45;
	add.f64 	%fd435, %fd434, 0dBC975054CD60A517;
	fma.rn.f64 	%fd436, %fd435, 0d3CBCB0A8F126B343, 0d3CF83FD1F333EB61;
	fma.rn.f64 	%fd437, %fd436, %fd435, 0dBD4100E33E3FB413;
	fma.rn.f64 	%fd438, %fd437, %fd435, 0dBD7846076D004627;
	fma.rn.f64 	%fd439, %fd438, %fd435, 0d3DBE2F1D4F90720D;
	fma.rn.f64 	%fd440, %fd439, %fd435, 0d3DF1D03B1E4A119B;
	fma.rn.f64 	%fd441, %fd440, %fd435, 0dBE341D72B1B3BCE9;
	fma.rn.f64 	%fd442, %fd441, %fd435, 0dBE62DA37CE2A9EF8;
	fma.rn.f64 	%fd443, %fd442, %fd435, 0d3EA32E6D9974F763;
	fma.rn.f64 	%fd444, %fd443, %fd435, 0d3ECAD77D744A1879;
	fma.rn.f64 	%fd445, %fd444, %fd435, 0dBF0863F481A37337;
	fma.rn.f64 	%fd446, %fd445, %fd435, 0dBF26F641F418F0F4;
	fma.rn.f64 	%fd447, %fd446, %fd435, 0d3F627E31FE9A969E;
	fma.rn.f64 	%fd448, %fd447, %fd435, 0d3F72F7FFE9025628;
	fma.rn.f64 	%fd449, %fd448, %fd435, 0dBFAB2150CB41E8BF;
	fma.rn.f64 	%fd450, %fd449, %fd435, 0dBF9F8F72E7A848DE;
	fma.rn.f64 	%fd451, %fd450, %fd435, 0d3FD5C6E60A097823;
	mul.f64 	%fd680, %fd435, %fd451;
	bra.uni 	$L__BB0_63;
$L__BB0_53:
	setp.gtu.f64 	%p33, %fd2, 0d402471FCB6A7A8C0;
	@%p33 bra 	$L__BB0_55;
	add.f64 	%fd452, %fd2, 0dC0214EB56CCCDECA;
	add.f64 	%fd453, %fd452, 0d3CB51970714C7C25;
	fma.rn.f64 	%fd454, %fd453, 0dBCBDB7FFCF659E24, 0dBCF4B3A71AAAC629;
	fma.rn.f64 	%fd455, %fd454, %fd453, 0d3D417EC150ECDCE7;
	fma.rn.f64 	%fd456, %fd455, %fd453, 0d3D7438F5EA1D10B2;
	fma.rn.f64 	%fd457, %fd456, %fd453, 0dBDBEDAE7EC2C9E87;
	fma.rn.f64 	%fd458, %fd457, %fd453, 0dBDECADD2C4B91F58;
	fma.rn.f64 	%fd459, %fd458, %fd453, 0d3E34582C8EE12204;
	fma.rn.f64 	%fd460, %fd459, %fd453, 0d3E5CEDA451DD20F8;
	fma.rn.f64 	%fd461, %fd460, %fd453, 0dBEA30E8CC3165E2F;
	fma.rn.f64 	%fd462, %fd461, %fd453, 0dBEC3324842BB1A2E;
	fma.rn.f64 	%fd463, %fd462, %fd453, 0d3F07800BC54FBDDB;
	fma.rn.f64 	%fd464, %fd463, %fd453, 0d3F1D79605276949A;
	fma.rn.f64 	%fd465, %fd464, %fd453, 0dBF60E0D60385A629;
	fma.rn.f64 	%fd466, %fd465, %fd453, 0dBF648E63600D82F3;
	fma.rn.f64 	%fd467, %fd466, %fd453, 0d3FA68B984EC6493A;
	fma.rn.f64 	%fd468, %fd467, %fd453, 0d3F900F7FCF183E0B;
	fma.rn.f64 	%fd469, %fd468, %fd453, 0dBFD15F7977A772D4;
	mul.f64 	%fd680, %fd453, %fd469;
	bra.uni 	$L__BB0_63;
$L__BB0_55:
	rcp.approx.ftz.f64 	%fd470, %fd2;
	neg.f64 	%fd471, %fd2;
	fma.rn.f64 	%fd472, %fd471, %fd470, 0d3FF0000000000000;
	fma.rn.f64 	%fd473, %fd472, %fd472, %fd472;
	fma.rn.f64 	%fd474, %fd473, %fd470, %fd470;
	mul.f64 	%fd475, %fd474, %fd474;
	fma.rn.f64 	%fd476, %fd475, 0dC0D115CB8C11A9DC, 0d409927467A655012;
	fma.rn.f64 	%fd477, %fd476, %fd475, 0dC05751787E247BD4;
	fma.rn.f64 	%fd478, %fd477, %fd475, 0d401704C4E5FC36B2;
	fma.rn.f64 	%fd479, %fd478, %fd475, 0dBFE15B747A2FD531;
	fma.rn.f64 	%fd480, %fd479, %fd475, 0d3FBA7FEACF6CB79B;
	fma.rn.f64 	%fd481, %fd480, %fd475, 0dBFAFFFFFEDDCF548;
	fma.rn.f64 	%fd59, %fd481, %fd475, 0d3FEFFFFFFFFFC9E5;
	fma.rn.f64 	%fd482, %fd475, 0dC14602FE1C34685E, 0d410ECD4523B12B84;
	fma.rn.f64 	%fd483, %fd482, %fd475, 0dC0C7A2FC1972F05A;
	fma.rn.f64 	%fd484, %fd483, %fd475, 0d407EBA131F7E5BEB;
	fma.rn.f64 	%fd485, %fd484, %fd475, 0dC0373B92E6E7CC7D;
	fma.rn.f64 	%fd486, %fd485, %fd475, 0d3FFA31BEE63A2F08;
	fma.rn.f64 	%fd487, %fd486, %fd475, 0dBFCAD320104D5D05;
	fma.rn.f64 	%fd488, %fd487, %fd475, 0d3FB0AAAA9C76D07E;
	fma.rn.f64 	%fd489, %fd488, %fd475, 0dBFBFFFFFFFFDACEC;
	fma.rn.f64 	%fd60, %fd489, %fd474, %fd2;
	mul.f64 	%fd490, %fd60, 0d3FE45F306DC9C883;
	cvt.rni.s32.f64 	%r128, %fd490;
	cvt.rn.f64.s32 	%fd491, %r128;
	fma.rn.f64 	%fd492, %fd491, 0dBFF921FB54442D18, %fd60;
	fma.rn.f64 	%fd493, %fd491, 0dBC91A62633145C00, %fd492;
	fma.rn.f64 	%fd677, %fd491, 0dB97B839A252049C0, %fd493;
	abs.f64 	%fd494, %fd60;
	setp.ltu.f64 	%p34, %fd494, 0d41E0000000000000;
	@%p34 bra 	$L__BB0_57;
	{ // callseq 4, 0
	.param .b64 param0;
	st.param.f64 	[param0], %fd60;
	.param .align 16 .b8 retval0[16];
	call.uni (retval0), 
	__internal_trig_reduction_slowpathd, 
	(
	param0
	);
	ld.param.f64 	%fd677, [retval0];
	ld.param.b32 	%r128, [retval0+8];
	} // callseq 4
$L__BB0_57:
	and.b32  	%r101, %r128, 3;
	cvt.rn.f64.u32 	%fd496, %r101;
	add.f64 	%fd497, %fd677, 0dBFE921FB54442D18;
	fma.rn.f64 	%fd64, %fd496, 0d3FF921FB54442D18, %fd497;
	abs.f64 	%fd65, %fd64;
	setp.neu.f64 	%p35, %fd65, 0d7FF0000000000000;
	@%p35 bra 	$L__BB0_59;
	mov.f64 	%fd503, 0d0000000000000000;
	mul.rn.f64 	%fd679, %fd64, %fd503;
	mov.b32 	%r130, 1;
	bra.uni 	$L__BB0_62;
$L__BB0_59:
	mul.f64 	%fd498, %fd64, 0d3FE45F306DC9C883;
	cvt.rni.s32.f64 	%r129, %fd498;
	cvt.rn.f64.s32 	%fd499, %r129;
	fma.rn.f64 	%fd500, %fd499, 0dBFF921FB54442D18, %fd64;
	fma.rn.f64 	%fd501, %fd499, 0dBC91A62633145C00, %fd500;
	fma.rn.f64 	%fd679, %fd499, 0dB97B839A252049C0, %fd501;
	setp.ltu.f64 	%p36, %fd65, 0d41E0000000000000;
	@%p36 bra 	$L__BB0_61;
	{ // callseq 5, 0
	.param .b64 param0;
	st.param.f64 	[param0], %fd64;
	.param .align 16 .b8 retval0[16];
	call.uni (retval0), 
	__internal_trig_reduction_slowpathd, 
	(
	param0
	);
	ld.param.f64 	%fd679, [retval0];
	ld.param.b32 	%r129, [retval0+8];
	} // callseq 5
$L__BB0_61:
	add.s32 	%r130, %r129, 1;
$L__BB0_62:
	shl.b32 	%r104, %r130, 6;
	cvt.u64.u32 	%rd14, %r104;
	and.b64  	%rd15, %rd14, 64;
	mov.u64 	%rd16, __cudart_sin_cos_coeffs;
	add.s64 	%rd17, %rd16, %rd15;
	mul.rn.f64 	%fd504, %fd679, %fd679;
	and.b32  	%r105, %r130, 1;
	setp.eq.b32 	%p37, %r105, 1;
	selp.f64 	%fd505, 0dBDA8FF8320FD8164, 0d3DE5DB65F9785EBA, %p37;
	ld.global.nc.v2.f64 	{%fd506, %fd507}, [%rd17];
	fma.rn.f64 	%fd508, %fd505, %fd504, %fd506;
	fma.rn.f64 	%fd509, %fd508, %fd504, %fd507;
	ld.global.nc.v2.f64 	{%fd510, %fd511}, [%rd17+16];
	fma.rn.f64 	%fd512, %fd509, %fd504, %fd510;
	fma.rn.f64 	%fd513, %fd512, %fd504, %fd511;
	ld.global.nc.v2.f64 	{%fd514, %fd515}, [%rd17+32];
	fma.rn.f64 	%fd516, %fd513, %fd504, %fd514;
	fma.rn.f64 	%fd517, %fd516, %fd504, %fd515;
	fma.rn.f64 	%fd518, %fd517, %fd679, %fd679;
	fma.rn.f64 	%fd519, %fd517, %fd504, 0d3FF0000000000000;
	selp.f64 	%fd520, %fd519, %fd518, %p37;
	and.b32  	%r106, %r130, 2;
	setp.eq.s32 	%p38, %r106, 0;
	mov.f64 	%fd521, 0d0000000000000000;
	sub.f64 	%fd522, %fd521, %fd520;
	selp.f64 	%fd523, %fd520, %fd522, %p38;
	rsqrt.approx.f64 	%fd524, %fd2;
	mul.f64 	%fd525, %fd524, 0d3FE9884533D43651;
	mul.f64 	%fd526, %fd525, %fd59;
	mul.f64 	%fd680, %fd526, %fd523;
$L__BB0_63:
	mul.f64 	%fd527, %fd676, 0d3FE45F306DC9C883;
	fma.rn.f64 	%fd684, %fd527, %fd680, %fd47;
	bra.uni 	$L__BB0_79;
$L__BB0_64:
	setp.gtu.f64 	%p39, %fd2, 0d4000347C4AB37B18;
	@%p39 bra 	$L__BB0_66;
	add.f64 	%fd528, %fd2, 0dBFEC982EB8D417EA;
	add.f64 	%fd529, %fd528, 0dBC7EA9D270347F83;
	fma.rn.f64 	%fd530, %fd529, 0dBF01630132D75FC3, 0d3F3D054B05D3C52D;
	fma.rn.f64 	%fd531, %fd530, %fd529, 0dBF66DAC0B314B2E5;
	fma.rn.f64 	%fd532, %fd531, %fd529, 0d3F86A5D1DE76263F;
	fma.rn.f64 	%fd533, %fd532, %fd529, 0dBF9FD16652824592;
	fma.rn.f64 	%fd534, %fd533, %fd529, 0d3FB0F69A9CC79FBD;
	fma.rn.f64 	%fd535, %fd534, %fd529, 0dBFBCCE40EF15583E;
	fma.rn.f64 	%fd536, %fd535, %fd529, 0d3FC446B11780E4FC;
	fma.rn.f64 	%fd537, %fd536, %fd529, 0dBFC89AE7E19621F7;
	fma.rn.f64 	%fd538, %fd537, %fd529, 0d3FCACBA1B38EF7B8;
	fma.rn.f64 	%fd539, %fd538, %fd529, 0dBFCB4166A03BBFA5;
	fma.rn.f64 	%fd540, %fd539, %fd529, 0d3FCACCA4D5D4889A;
	fma.rn.f64 	%fd541, %fd540, %fd529, 0dBFCA1455932B9392;
	fma.rn.f64 	%fd542, %fd541, %fd529, 0d3FC96D8DB8D844EC;
	fma.rn.f64 	%fd543, %fd542, %fd529, 0dBFC8F7FB77522EDF;
	fma.rn.f64 	%fd544, %fd543, %fd529, 0d3FC8C0926ABC9AB0;
	fma.rn.f64 	%fd545, %fd544, %fd529, 0dBFC8D35B8FEA468C;
	fma.rn.f64 	%fd546, %fd545, %fd529, 0d3FC9424B8A0C8F94;
	fma.rn.f64 	%fd547, %fd546, %fd529, 0dBFCA396A7F3403EF;
	fma.rn.f64 	%fd548, %fd547, %fd529, 0d3FCC068086C37055;
	fma.rn.f64 	%fd549, %fd548, %fd529, 0dBFCCF18E6A4C5C4E;
	fma.rn.f64 	%fd550, %fd549, %fd529, 0d3FCC3B1338AF4239;
	fma.rn.f64 	%fd551, %fd550, %fd529, 0dBFDF7E38A46D70DB;
	fma.rn.f64 	%fd552, %fd551, %fd529, 0d3FEC24371844B88A;
	mul.f64 	%fd684, %fd529, %fd552;
	bra.uni 	$L__BB0_79;
$L__BB0_66:
	setp.gtu.f64 	%p40, %fd2, 0d40161663B5D9A628;
	@%p40 bra 	$L__BB0_68;
	add.f64 	%fd553, %fd2, 0dC00FA9534D98569C;
	add.f64 	%fd554, %fd553, 0d3C9F06AE7804384E;
	fma.rn.f64 	%fd555, %fd554, 0dBCDAEA62AC8BDA68, 0dBCD2434958151AC7;
	fma.rn.f64 	%fd556, %fd555, %fd554, 0d3D11C24A40D33FE1;
	fma.rn.f64 	%fd557, %fd556, %fd554, 0d3D237CD62FA08CA4;
	fma.rn.f64 	%fd558, %fd557, %fd554, 0dBD43902E0298C52A;
	fma.rn.f64 	%fd559, %fd558, %fd554, 0dBD1DDAAD11CAB40F;
	fma.rn.f64 	%fd560, %fd559, %fd554, 0dBD5209D9F06D7DE4;
	fma.rn.f64 	%fd561, %fd560, %fd554, 0d3D8BB9F464468E1A;
	fma.rn.f64 	%fd562, %fd561, %fd554, 0dBDA8F67B07D1B440;
	fma.rn.f64 	%fd563, %fd562, %fd554, 0d3DC7C8D60F9EAECF;
	fma.rn.f64 	%fd564, %fd563, %fd554, 0dBDE9703405B49A8D;
	fma.rn.f64 	%fd565, %fd564, %fd554, 0d3E0A6B64E76417E4;
	fma.rn.f64 	%fd566, %fd565, %fd554, 0dBE2F6B5AFB2F1359;
	fma.rn.f64 	%fd567, %fd566, %fd554, 0d3E54526B71C21EC1;
	fma.rn.f64 	%fd568, %fd567, %fd554, 0dBE5776DBCBBC8E1D;
	fma.rn.f64 	%fd569, %fd568, %fd554, 0dBE93B211FC2DF90E;
	fma.rn.f64 	%fd570, %fd569, %fd554, 0dBED486372E8562DC;
	fma.rn.f64 	%fd571, %fd570, %fd554, 0d3F0AB2C1FBC3A254;
	fma.rn.f64 	%fd572, %fd571, %fd554, 0d3F299827653353B8;
	fma.rn.f64 	%fd573, %fd572, %fd554, 0dBF61E32BC4ED7084;
	fma.rn.f64 	%fd574, %fd573, %fd554, 0dBF7C116FDC599A09;
	fma.rn.f64 	%fd575, %fd574, %fd554, 0d3FADF6D59BF50C77;
	fma.rn.f64 	%fd576, %fd575, %fd554, 0d3FAA09C92903680B;
	fma.rn.f64 	%fd577, %fd576, %fd554, 0dBFD9C34256A12A0B;
	mul.f64 	%fd684, %fd554, %fd577;
	bra.uni 	$L__BB0_79;
$L__BB0_68:
	setp.gtu.f64 	%p41, %fd2, 0d40214EF30C0C06ED;
	@%p41 bra 	$L__BB0_70;
	add.f64 	%fd578, %fd2, 0dC01C581DC4E72103;
	add.f64 	%fd579, %fd578, 0d3C99774A495F56CF;
	fma.rn.f64 	%fd580, %fd579, 0d3CF1CB3ABA718B8E, 0dBD3F443BB4F53D75;
	fma.rn.f64 	%fd581, %fd580, %fd579, 0dBD770F737BD6A786;
	fma.rn.f64 	%fd582, %fd581, %fd579, 0d3DBF0E9A20459E14;
	fma.rn.f64 	%fd583, %fd582, %fd579, 0d3DEFA6B137D5E108;
	fma.rn.f64 	%fd584, %fd583, %fd579, 0dBE344296729FB7FA;
	fma.rn.f64 	%fd585, %fd584, %fd579, 0dBE60A2813A80DFAA;
	fma.rn.f64 	%fd586, %fd585, %fd579, 0d3EA34AA737A83EB4;
	fma.rn.f64 	%fd587, %fd586, %fd579, 0d3EC6A9227332D03C;
	fma.rn.f64 	%fd588, %fd587, %fd579, 0dBF08177E4F93C81E;
	fma.rn.f64 	%fd589, %fd588, %fd579, 0dBF226DD71E391775;
	fma.rn.f64 	%fd590, %fd589, %fd579, 0d3F61D35E85FD7B22;
	fma.rn.f64 	%fd591, %fd590, %fd579, 0d3F6B2F14A955285C;
	fma.rn.f64 	%fd592, %fd591, %fd579, 0dBFA8969C64CBF388;
	fma.rn.f64 	%fd593, %fd592, %fd579, 0dBF95AEF611FC4D5A;
	fma.rn.f64 	%fd594, %fd593, %fd579, 0d3FD334CCA0697A5A;
	mul.f64 	%fd684, %fd579, %fd594;
	bra.uni 	$L__BB0_79;
$L__BB0_70:
	setp.eq.f64 	%p42, %fd2, 0d7FF0000000000000;
	mov.f64 	%fd684, 0d0000000000000000;
	@%p42 bra 	$L__BB0_79;
	rcp.approx.ftz.f64 	%fd596, %fd2;
	neg.f64 	%fd597, %fd2;
	fma.rn.f64 	%fd598, %fd597, %fd596, 0d3FF0000000000000;
	fma.rn.f64 	%fd599, %fd598, %fd598, %fd598;
	fma.rn.f64 	%fd600, %fd599, %fd596, %fd596;
	mul.f64 	%fd601, %fd600, %fd600;
	fma.rn.f64 	%fd602, %fd601, 0dC0C5E91E6AC3AD03, 0d4093F56A049CDDE7;
	fma.rn.f64 	%fd603, %fd602, %fd601, 0dC05572D39DFB8433;
	fma.rn.f64 	%fd604, %fd603, %fd601, 0d4016A6041CAA59E5;
	fma.rn.f64 	%fd605, %fd604, %fd601, 0dBFE155E3A0493880;
	fma.rn.f64 	%fd606, %fd605, %fd601, 0d3FBA7FB92F417F7F;
	fma.rn.f64 	%fd607, %fd606, %fd601, 0dBFAFFFFFB12E32F5;
	fma.rn.f64 	%fd77, %fd607, %fd601, 0d3FEFFFFFFFFECED5;
	fma.rn.f64 	%fd608, %fd601, 0d418A86A64BE101DC, 0dC15709C79AAC5813;
	fma.rn.f64 	%fd609, %fd608, %fd601, 0d41142A31C980A287;
	fma.rn.f64 	%fd610, %fd609, %fd601, 0dC0C9CBE68930485D;
	fma.rn.f64 	%fd611, %fd610, %fd601, 0d407F583E14E8A4E8;
	fma.rn.f64 	%fd612, %fd611, %fd601, 0dC0374A629C650680;
	fma.rn.f64 	%fd613, %fd612, %fd601, 0d3FFA32A7AF17FAE9;
	fma.rn.f64 	%fd614, %fd613, %fd601, 0dBFCAD32497785CD6;
	fma.rn.f64 	%fd615, %fd614, %fd601, 0d3FB0AAAA9FB75F7B;
	fma.rn.f64 	%fd616, %fd615, %fd601, 0dBFBFFFFFFFFE320F;
	fma.rn.f64 	%fd78, %fd616, %fd600, %fd2;
	mul.f64 	%fd617, %fd78, 0d3FE45F306DC9C883;
	cvt.rni.s32.f64 	%r131, %fd617;
	cvt.rn.f64.s32 	%fd618, %r131;
	fma.rn.f64 	%fd619, %fd618, 0dBFF921FB54442D18, %fd78;
	fma.rn.f64 	%fd620, %fd618, 0dBC91A62633145C00, %fd619;
	fma.rn.f64 	%fd681, %fd618, 0dB97B839A252049C0, %fd620;
	abs.f64 	%fd621, %fd78;
	setp.ltu.f64 	%p43, %fd621, 0d41E0000000000000;
	@%p43 bra 	$L__BB0_73;
	{ // callseq 6, 0
	.param .b64 param0;
	st.param.f64 	[param0], %fd78;
	.param .align 16 .b8 retval0[16];
	call.uni (retval0), 
	__internal_trig_reduction_slowpathd, 
	(
	param0
	);
	ld.param.f64 	%fd681, [retval0];
	ld.param.b32 	%r131, [retval0+8];
	} // callseq 6
$L__BB0_73:
	and.b32  	%r108, %r131, 3;
	cvt.rn.f64.u32 	%fd623, %r108;
	add.f64 	%fd624, %fd681, 0dC002D97C7F3321D2;
	fma.rn.f64 	%fd82, %fd623, 0d3FF921FB54442D18, %fd624;
	abs.f64 	%fd83, %fd82;
	setp.neu.f64 	%p44, %fd83, 0d7FF0000000000000;
	@%p44 bra 	$L__BB0_75;
	mov.f64 	%fd630, 0d0000000000000000;
	mul.rn.f64 	%fd683, %fd82, %fd630;
	mov.b32 	%r133, 1;
	bra.uni 	$L__BB0_78;
$L__BB0_75:
	mul.f64 	%fd625, %fd82, 0d3FE45F306DC9C883;
	cvt.rni.s32.f64 	%r132, %fd625;
	cvt.rn.f64.s32 	%fd626, %r132;
	fma.rn.f64 	%fd627, %fd626, 0dBFF921FB54442D18, %fd82;
	fma.rn.f64 	%fd628, %fd626, 0dBC91A62633145C00, %fd627;
	fma.rn.f64 	%fd683, %fd626, 0dB97B839A252049C0, %fd628;
	setp.ltu.f64 	%p45, %fd83, 0d41E0000000000000;
	@%p45 bra 	$L__BB0_77;
	{ // callseq 7, 0
	.param .b64 param0;
	st.param.f64 	[param0], %fd82;
	.param .align 16 .b8 retval0[16];
	call.uni (retval0), 
	__internal_trig_reduction_slowpathd, 
	(
	param0
	);
	ld.param.f64 	%fd683, [retval0];
	ld.param.b32 	%r132, [retval0+8];
	} // callseq 7
$L__BB0_77:
	add.s32 	%r133, %r132, 1;
$L__BB0_78:
	shl.b32 	%r111, %r133, 6;
	cvt.u64.u32 	%rd18, %r111;
	and.b64  	%rd19, %rd18, 64;
	mov.u64 	%rd20, __cudart_sin_cos_coeffs;
	add.s64 	%rd21, %rd20, %rd19;
	mul.rn.f64 	%fd631, %fd683, %fd683;
	and.b32  	%r112, %r133, 1;
	setp.eq.b32 	%p46, %r112, 1;
	selp.f64 	%fd632, 0dBDA8FF8320FD8164, 0d3DE5DB65F9785EBA, %p46;
	ld.global.nc.v2.f64 	{%fd633, %fd634}, [%rd21];
	fma.rn.f64 	%fd635, %fd632, %fd631, %fd633;
	fma.rn.f64 	%fd636, %fd635, %fd631, %fd634;
	ld.global.nc.v2.f64 	{%fd637, %fd638}, [%rd21+16];
	fma.rn.f64 	%fd639, %fd636, %fd631, %fd637;
	fma.rn.f64 	%fd640, %fd639, %fd631, %fd638;
	ld.global.nc.v2.f64 	{%fd641, %fd642}, [%rd21+32];
	fma.rn.f64 	%fd643, %fd640, %fd631, %fd641;
	fma.rn.f64 	%fd644, %fd643, %fd631, %fd642;
	fma.rn.f64 	%fd645, %fd644, %fd683, %fd683;
	fma.rn.f64 	%fd646, %fd644, %fd631, 0d3FF0000000000000;
	selp.f64 	%fd647, %fd646, %fd645, %p46;
	and.b32  	%r113, %r133, 2;
	setp.eq.s32 	%p47, %r113, 0;
	mov.f64 	%fd648, 0d0000000000000000;
	sub.f64 	%fd649, %fd648, %fd647;
	selp.f64 	%fd650, %fd647, %fd649, %p47;
	rsqrt.approx.f64 	%fd651, %fd2;
	mul.f64 	%fd652, %fd651, 0d3FE9884533D43651;
	mul.f64 	%fd653, %fd652, %fd77;
	mul.f64 	%fd684, %fd653, %fd650;
$L__BB0_79:
	setp.ltu.f64 	%p48, %fd1, 0d0000000000000000;
	mov.f64 	%fd685, 0dFFF8000000000000;
	@%p48 bra 	$L__BB0_84;
	setp.geu.f64 	%p49, %fd2, 0d000730D67819E8D2;
	@%p49 bra 	$L__BB0_82;
	mov.f64 	%fd662, 0dBFE45F306DC9C883;
	div.rn.f64 	%fd685, %fd662, %fd1;
	bra.uni 	$L__BB0_84;
$L__BB0_82:
	setp.lt.f64 	%p50, %fd1, 0d0000000000000000;
	mov.f64 	%fd655, 0d4000000000000000;
	div.rn.f64 	%fd656, %fd655, %fd1;
	neg.f64 	%fd657, %fd684;
	setp.eq.f64 	%p51, %fd1, 0d0000000000000000;
	selp.f64 	%fd658, 0dFFF0000000000000, 0dFFF8000000000000, %p51;
	setp.gtu.f64 	%p52, %fd1, 0d0000000000000000;
	selp.f64 	%fd659, %fd673, %fd658, %p52;
	fma.rn.f64 	%fd660, %fd656, %fd659, %fd657;
	selp.f64 	%fd685, 0d7FF8000000000000, %fd660, %p50;
	setp.num.f64 	%p53, %fd685, %fd685;
	@%p53 bra 	$L__BB0_84;
	mov.f64 	%fd685, 0dFFF0000000000000;
$L__BB0_84:
	cvta.to.global.u64 	%rd22, %rd2;
	add.s64 	%rd24, %rd22, %rd4;
	st.global.f64 	[%rd24], %fd685;
$L__BB0_85:
	ret;

}
.func  (.param .align 16 .b8 func_retval0[16]) __internal_trig_reduction_slowpathd(
	.param .b64 __internal_trig_reduction_slowpathd_param_0
)
{
	.local .align 8 .b8 	__local_depot1[40];
	.reg .b64 	%SP;
	.reg .b64 	%SPL;
	.reg .pred 	%p<10>;
	.reg .b32 	%r<47>;
	.reg .b64 	%rd<74>;
	.reg .b64 	%fd<5>;

	mov.u64 	%SPL, __local_depot1;
	ld.param.f64 	%fd4, [__internal_trig_reduction_slowpathd_param_0];
	add.u64 	%rd1, %SPL, 0;
	{
	.reg .b32 %temp; 
	mov.b64 	{%temp, %r1}, %fd4;
	}
	shr.u32 	%r2, %r1, 20;
	and.b32  	%r3, %r2, 2047;
	setp.eq.s32 	%p1, %r3, 2047;
	mov.b32 	%r46, 0;
	@%p1 bra 	$L__BB1_9;
	add.s32 	%r20, %r3, -1024;
	mov.b64 	%rd20, %fd4;
	shl.b64 	%rd2, %rd20, 11;
	shr.u32 	%r4, %r20, 6;
	sub.s32 	%r45, 15, %r4;
	sub.s32 	%r21, 19, %r4;
	setp.lt.u32 	%p2, %r20, 128;
	selp.b32 	%r6, 18, %r21, %p2;
	setp.ge.s32 	%p3, %r45, %r6;
	mov.b64 	%rd70, 0;
	@%p3 bra 	$L__BB1_4;
	add.s32 	%r23, %r6, %r4;
	neg.s32 	%r43, %r23;
	or.b64  	%rd3, %rd2, -9223372036854775808;
	mov.b64 	%rd70, 0;
	mov.b32 	%r42, 0;
	mov.u64 	%rd25, __cudart_i2opi_d;
	mov.u32 	%r44, %r45;
$L__BB1_3:
	.pragma "nounroll";
	mul.wide.s32 	%rd22, %r42, 8;
	add.s64 	%rd23, %rd1, %rd22;
	mul.wide.s32 	%rd24, %r44, 8;
	add.s64 	%rd26, %rd25, %rd24;
	ld.global.nc.u64 	%rd27, [%rd26];
	{
	.reg .u32 %r0, %r1, %r2, %r3, %alo, %ahi, %blo, %bhi, %clo, %chi;
	mov.b64 	{%alo,%ahi}, %rd27;
	mov.b64 	{%blo,%bhi}, %rd3;
	mov.b64 	{%clo,%chi}, %rd70;
	mad.lo.cc.u32 	%r0, %alo, %blo, %clo;
	madc.hi.cc.u32 	%r1, %alo, %blo, %chi;
	madc.hi.u32 	%r2, %alo, %bhi, 0;
	mad.lo.cc.u32 	%r1, %alo, %bhi, %r1;
	madc.hi.cc.u32 	%r2, %ahi, %blo, %r2;
	madc.hi.u32 	%r3, %ahi, %bhi, 0;
	mad.lo.cc.u32 	%r1, %ahi, %blo, %r1;
	madc.lo.cc.u32 	%r2, %ahi, %bhi, %r2;
	addc.u32 	%r3, %r3, 0;
	mov.b64 	%rd28, {%r0,%r1};
	mov.b64 	%rd70, {%r2,%r3};
	}
	st.local.u64 	[%rd23], %rd28;
	add.s32 	%r44, %r44, 1;
	add.s32 	%r43, %r43, 1;
	add.s32 	%r42, %r42, 1;
	setp.ne.s32 	%p4, %r43, -15;
	mov.u32 	%r45, %r6;
	@%p4 bra 	$L__BB1_3;
$L__BB1_4:
	cvt.s64.s32 	%rd29, %r45;
	cvt.u64.u32 	%rd30, %r4;
	add.s64 	%rd31, %rd30, %rd29;
	shl.b64 	%rd32, %rd31, 3;
	add.s64 	%rd33, %rd1, %rd32;
	st.local.u64 	[%rd33+-120], %rd70;
	and.b32  	%r15, %r2, 63;
	ld.local.u64 	%rd72, [%rd1+16];
	ld.local.u64 	%rd71, [%rd1+24];
	setp.eq.s32 	%p5, %r15, 0;
	@%p5 bra 	$L__BB1_6;
	shl.b64 	%rd34, %rd71, %r15;
	shr.u64 	%rd35, %rd72, 1;
	xor.b32  	%r24, %r15, 63;
	shr.u64 	%rd36, %rd35, %r24;
	or.b64  	%rd71, %rd34, %rd36;
	ld.local.u64 	%rd37, [%rd1+8];
	shl.b64 	%rd38, %rd72, %r15;
	shr.u64 	%rd39, %rd37, 1;
	shr.u64 	%rd40, %rd39, %r24;
	or.b64  	%rd72, %rd38, %rd40;
$L__BB1_6:
	and.b32  	%r25, %r1, -2147483648;
	shr.u64 	%rd41, %rd71, 62;
	cvt.u32.u64 	%r26, %rd41;
	mov.b64 	{%r27, %r28}, %rd71;
	mov.b64 	{%r29, %r30}, %rd72;
	shf.l.wrap.b32 	%r31, %r30, %r27, 2;
	shf.l.wrap.b32 	%r32, %r27, %r28, 2;
	mov.b64 	%rd42, {%r31, %r32};
	shl.b64 	%rd43, %rd72, 2;
	shr.u64 	%rd44, %rd42, 63;
	cvt.u32.u64 	%r33, %rd44;
	add.s32 	%r34, %r33, %r26;
	setp.eq.s32 	%p6, %r25, 0;
	neg.s32 	%r35, %r34;
	selp.b32 	%r46, %r34, %r35, %p6;
	setp.gt.s64 	%p7, %rd42, -1;
	mov.b64 	%rd45, 0;
	{
	.reg .u32 %r0, %r1, %r2, %r3, %a0, %a1, %a2, %a3, %b0, %b1, %b2, %b3;
	mov.b64 	{%a0,%a1}, %rd45;
	mov.b64 	{%a2,%a3}, %rd45;
	mov.b64 	{%b0,%b1}, %rd43;
	mov.b64 	{%b2,%b3}, %rd42;
	sub.cc.u32 	%r0, %a0, %b0;
	subc.cc.u32 	%r1, %a1, %b1;
	subc.cc.u32 	%r2, %a2, %b2;
	subc.u32 	%r3, %a3, %b3;
	mov.b64 	%rd46, {%r0,%r1};
	mov.b64 	%rd47, {%r2,%r3};
	}
	xor.b32  	%r36, %r25, -2147483648;
	selp.b64 	%rd73, %rd42, %rd47, %p7;
	selp.b64 	%rd14, %rd43, %rd46, %p7;
	selp.b32 	%r17, %r25, %r36, %p7;
	clz.b64 	%r37, %rd73;
	cvt.u64.u32 	%rd15, %r37;
	setp.eq.s32 	%p8, %r37, 0;
	@%p8 bra 	$L__BB1_8;
	cvt.u32.u64 	%r38, %rd15;
	and.b32  	%r39, %r38, 63;
	shl.b64 	%rd48, %rd73, %r39;
	shr.u64 	%rd49, %rd14, 1;
	not.b32 	%r40, %r38;
	and.b32  	%r41, %r40, 63;
	shr.u64 	%rd50, %rd49, %r41;
	or.b64  	%rd73, %rd48, %rd50;
$L__BB1_8:
	mov.b64 	%rd51, -3958705157555305931;
	{
	.reg .u32 %r0, %r1, %r2, %r3, %alo, %ahi, %blo, %bhi;
	mov.b64 	{%alo,%ahi}, %rd73;
	mov.b64 	{%blo,%bhi}, %rd51;
	mul.lo.u32 	%r0, %alo, %blo;
	mul.hi.u32 	%r1, %alo, %blo;
	mad.lo.cc.u32 	%r1, %alo, %bhi, %r1;
	madc.hi.u32 	%r2, %alo, %bhi, 0;
	mad.lo.cc.u32 	%r1, %ahi, %blo, %r1;
	madc.hi.cc.u32 	%r2, %ahi, %blo, %r2;
	madc.hi.u32 	%r3, %ahi, %bhi, 0;
	mad.lo.cc.u32 	%r2, %ahi, %bhi, %r2;
	addc.u32 	%r3, %r3, 0;
	mov.b64 	%rd52, {%r0,%r1};
	mov.b64 	%rd53, {%r2,%r3};
	}
	setp.gt.s64 	%p9, %rd53, 0;
	{
	.reg .u32 %r0, %r1, %r2, %r3, %a0, %a1, %a2, %a3, %b0, %b1, %b2, %b3;
	mov.b64 	{%a0,%a1}, %rd52;
	mov.b64 	{%a2,%a3}, %rd53;
	mov.b64 	{%b0,%b1}, %rd52;
	mov.b64 	{%b2,%b3}, %rd53;
	add.cc.u32 	%r0, %a0, %b0;
	addc.cc.u32 	%r1, %a1, %b1;
	addc.cc.u32 	%r2, %a2, %b2;
	addc.u32 	%r3, %a3, %b3;
	mov.b64 	%rd54, {%r0,%r1};
	mov.b64 	%rd55, {%r2,%r3};
	}
	selp.b64 	%rd56, %rd55, %rd53, %p9;
	selp.s64 	%rd57, -1, 0, %p9;
	sub.s64 	%rd58, %rd57, %rd15;
	cvt.u64.u32 	%rd59, %r17;
	shl.b64 	%rd60, %rd59, 32;
	add.s64 	%rd61, %rd56, 1;
	shr.u64 	%rd62, %rd61, 10;
	add.s64 	%rd63, %rd62, 1;
	shr.u64 	%rd64, %rd63, 1;
	shl.b64 	%rd65, %rd58, 52;
	add.s64 	%rd66, %rd65, %rd64;
	add.s64 	%rd67, %rd66, 4602678819172646912;
	or.b64  	%rd68, %rd67, %rd60;
	mov.b64 	%fd4, %rd68;
$L__BB1_9:
	st.param.f64 	[func_retval0], %fd4;
	st.param.b32 	[func_retval0+8], %r46;
	ret;

}


// ===== COMPILED SASS (sm_100) =====

	.target	sm_100

	.elftype	@"ET_EXEC"


//--------------------- .note.nv.tkinfo           --------------------------
	.section	.note.nv.tkinfo,"",@"SHT_NOTE"
	.sectionflags	@"SHF_NOTE_NV_TKINFO"
	.tkinfo
        /*0018*/ 	.word	0x00000002
        /*0030*/ 	.string	""
        /*0030*/ 	.string	"ptxas"
        /*0030*/ 	.string	"Cuda compilation tools, release 13.0, V13.0.88"
        /*0030*/ 	.string	"Build cuda_13.0.r13.0/compiler.36424714_0"
        /*0030*/ 	.string	"-arch sm_100 -m 64 "



//--------------------- .note.nv.cuinfo           --------------------------
	.section	.note.nv.cuinfo,"",@"SHT_NOTE"
	.sectionflags	@"SHF_NOTE_NV_CUINFO"
        /*0018*/ 	.short	0x0002
        /*001a*/ 	.short	0x0064
        /*001c*/ 	.short	0x0082
	.zero		2


//--------------------- .nv.info                  --------------------------
	.section	.nv.info,"",@"SHT_CUDA_INFO"
	.align	4


	//----- nvinfo : EIATTR_REGCOUNT
	.align		4
        /*0000*/ 	.byte	0x04, 0x2f
        /*0002*/ 	.short	(.L_3 - .L_2)
	.align		4
.L_2:
        /*0004*/ 	.word	index@(_Z6besselPdS_i)
        /*0008*/ 	.word	0x00000020


	//----- nvinfo : EIATTR_FRAME_SIZE
	.align		4
.L_3:
        /*000c*/ 	.byte	0x04, 0x11
        /*000e*/ 	.short	(.L_5 - .L_4)
	.align		4
.L_4:
        /*0010*/ 	.word	index@($_Z6besselPdS_i$__internal_trig_reduction_slowpathd)
        /*0014*/ 	.word	0x00000028


	//----- nvinfo : EIATTR_FRAME_SIZE
	.align		4
.L_5:
        /*0018*/ 	.byte	0x04, 0x11
        /*001a*/ 	.short	(.L_7 - .L_6)
	.align		4
.L_6:
        /*001c*/ 	.word	index@($__internal_2_$__cuda_sm20_drsqrt_f64_slowpath_v2)
        /*0020*/ 	.word	0x00000028


	//----- nvinfo : EIATTR_FRAME_SIZE
	.align		4
.L_7:
        /*0024*/ 	.byte	0x04, 0x11
        /*0026*/ 	.short	(.L_9 - .L_8)
	.align		4
.L_8:
        /*0028*/ 	.word	index@($__internal_1_$__cuda_sm20_div_rn_f64_full)
        /*002c*/ 	.word	0x00000028


	//----- nvinfo : EIATTR_FRAME_SIZE
	.align		4
.L_9:
        /*0030*/ 	.byte	0x04, 0x11
        /*0032*/ 	.short	(.L_11 - .L_10)
	.align		4
.L_10:
        /*0034*/ 	.word	index@($__internal_0_$__cuda_sm20_dblrcp_rn_slowpath_v3)
        /*0038*/ 	.word	0x00000028


	//----- nvinfo : EIATTR_FRAME_SIZE
	.align		4
.L_11:
        /*003c*/ 	.byte	0x04, 0x11
        /*003e*/ 	.short	(.L_13 - .L_12)
	.align		4
.L_12:
        /*0040*/ 	.word	index@(_Z6besselPdS_i)
        /*0044*/ 	.word	0x00000028


	//----- nvinfo : EIATTR_MIN_STACK_SIZE
	.align		4
.L_13:
        /*0048*/ 	.byte	0x04, 0x12
        /*004a*/ 	.short	(.L_15 - .L_14)
	.align		4
.L_14:
        /*004c*/ 	.word	index@(_Z6besselPdS_i)
        /*0050*/ 	.word	0x00000028
.L_15:


//--------------------- .nv.compat                --------------------------
	.section	.nv.compat,"",@"SHT_CUDA_COMPAT_INFO"
	.align	4
        /*0000*/ 	.byte	0x02, 0x09, 0x00, 0x00, 0x02, 0x02, 0x01, 0x00, 0x02, 0x05, 0x05, 0x00, 0x03, 0x07, 0x01, 0x01
        /*0010*/ 	.byte	0x02, 0x03, 0x00, 0x00, 0x02, 0x06, 0x01, 0x00, 0x04, 0x0b, 0x08, 0x00, 0x01, 0x00, 0x00, 0x00
        /*0020*/ 	.byte	0x00, 0x00, 0x00, 0x00


//--------------------- .nv.info._Z6besselPdS_i   --------------------------
	.section	.nv.info._Z6besselPdS_i,"",@"SHT_CUDA_INFO"
	.sectionflags	@""
	.align	4


	//----- nvinfo : EIATTR_CUDA_API_VERSION
	.align		4
        /*0000*/ 	.byte	0x04, 0x37
        /*0002*/ 	.short	(.L_17 - .L_16)
.L_16:
        /*0004*/ 	.word	0x00000082


	//----- nvinfo : EIATTR_KPARAM_INFO
	.align		4
.L_17:
        /*0008*/ 	.byte	0x04, 0x17
        /*000a*/ 	.short	(.L_19 - .L_18)
.L_18:
        /*000c*/ 	.word	0x00000000
        /*0010*/ 	.short	0x0002
        /*0012*/ 	.short	0x0010
        /*0014*/ 	.byte	0x00, 0xf0, 0x11, 0x00


	//----- nvinfo : EIATTR_KPARAM_INFO
	.align		4
.L_19:
        /*0018*/ 	.byte	0x04, 0x17
        /*001a*/ 	.short	(.L_21 - .L_20)
.L_20:
        /*001c*/ 	.word	0x00000000
        /*0020*/ 	.short	0x0001
        /*0022*/ 	.short	0x0008
        /*0024*/ 	.byte	0x00, 0xf5, 0x21, 0x00


	//----- nvinfo : EIATTR_KPARAM_INFO
	.align		4
.L_21:
        /*0028*/ 	.byte	0x04, 0x17
        /*002a*/ 	.short	(.L_23 - .L_22)
.L_22:
        /*002c*/ 	.word	0x00000000
        /*0030*/ 	.short	0x0000
        /*0032*/ 	.short	0x0000
        /*0034*/ 	.byte	0x00, 0xf5, 0x21, 0x00


	//----- nvinfo : EIATTR_SPARSE_MMA_MASK
	.align		4
.L_23:
        /*0038*/ 	.byte	0x03, 0x50
        /*003a*/ 	.short	0x0000


	//----- nvinfo : EIATTR_MAXREG_COUNT
	.align		4
        /*003c*/ 	.byte	0x03, 0x1b
        /*003e*/ 	.short	0x00ff


	//----- nvinfo : EIATTR_MERCURY_ISA_VERSION
	.align		4
        /*0040*/ 	.byte	0x03, 0x5f
        /*0042*/ 	.short	0x0101


	//----- nvinfo : EIATTR_VRC_CTA_INIT_COUNT
	.align		4
        /*0044*/ 	.byte	0x02, 0x4a
	.zero		1
	.zero		1


	//----- nvinfo : EIATTR_EXIT_INSTR_OFFSETS
	.align		4
        /*0048*/ 	.byte	0x04, 0x1c
        /*004a*/ 	.short	(.L_25 - .L_24)


	//   ....[0]....
.L_24:
        /*004c*/ 	.word	0x00000080


	//   ....[1]....
        /*0050*/ 	.word	0x00007580


	//----- nvinfo : EIATTR_CRS_STACK_SIZE
	.align		4
.L_25:
        /*0054*/ 	.byte	0x04, 0x1e
        /*0056*/ 	.short	(.L_27 - .L_26)
.L_26:
        /*0058*/ 	.word	0x00000000


	//----- nvinfo : EIATTR_CBANK_PARAM_SIZE
	.align		4
.L_27:
        /*005c*/ 	.byte	0x03, 0x19
        /*005e*/ 	.short	0x0014


	//----- nvinfo : EIATTR_PARAM_CBANK
	.align		4
        /*0060*/ 	.byte	0x04, 0x0a
        /*0062*/ 	.short	(.L_29 - .L_28)
	.align		4
.L_28:
        /*0064*/ 	.word	index@(.nv.constant0._Z6besselPdS_i)
        /*0068*/ 	.short	0x0380
        /*006a*/ 	.short	0x0014


	//----- nvinfo : EIATTR_SW_WAR
	.align		4
.L_29:
        /*006c*/ 	.byte	0x04, 0x36
        /*006e*/ 	.short	(.L_31 - .L_30)
.L_30:
        /*0070*/ 	.word	0x00000008
.L_31:


//--------------------- .nv.callgraph             --------------------------
	.section	.nv.callgraph,"",@"SHT_CUDA_CALLGRAPH"
	.align	4
	.sectionentsize	8
	.align		4
        /*0000*/ 	.word	0x00000000
	.align		4
        /*0004*/ 	.word	0xffffffff
	.align		4
        /*0008*/ 	.word	0x00000000
	.align		4
        /*000c*/ 	.word	0xfffffffe
	.align		4
        /*0010*/ 	.word	0x00000000
	.align		4
        /*0014*/ 	.word	0xfffffffd
	.align		4
        /*0018*/ 	.word	0x00000000
	.align		4
        /*001c*/ 	.word	0xfffffffc


//--------------------- .nv.constant4             --------------------------
	.section	.nv.constant4,"a",@progbits
	.align	8
	.align		8
.nv.constant4:
        /*0000*/ 	.dword	__cudart_i2opi_d
	.align		8
        /*0008*/ 	.dword	__cudart_sin_cos_coeffs


//--------------------- .text._Z6besselPdS_i      --------------------------
	.section	.text._Z6besselPdS_i,"ax",@progbits
	.align	128
        .global         _Z6besselPdS_i
        .type           _Z6besselPdS_i,@function
        .size           _Z6besselPdS_i,(.L_x_96 - _Z6besselPdS_i)
        .other          _Z6besselPdS_i,@"STO_CUDA_ENTRY STV_DEFAULT"
_Z6besselPdS_i:
.text._Z6besselPdS_i:
[----:B------:R-:W0:Y:S01]  /*0000*/  LDC R1, c[0x0][0x37c] ;  /* 0x0000df00ff017b82 */ /* 0x000e220000000800 */
[----:B------:R-:W1:Y:S07]  /*0010*/  S2R R3, SR_TID.X ;  /* 0x0000000000037919 */ /* 0x000e6e0000002100 */
[----:B------:R-:W1:Y:S01]  /*0020*/  S2UR UR4, SR_CTAID.X ;  /* 0x00000000000479c3 */ /* 0x000e620000002500 */
[----:B------:R-:W2:Y:S01]  /*0030*/  LDCU UR5, c[0x0][0x390] ;  /* 0x00007200ff0577ac */ /* 0x000ea20008000800 */
[----:B0-----:R-:W-:-:S06]  /*0040*/  VIADD R1, R1, 0xffffffd8 ;  /* 0xffffffd801017836 */ /* 0x001fcc0000000000 */
[----:B------:R-:W1:Y:S02]  /*0050*/  LDC R26, c[0x0][0x360] ;  /* 0x0000d800ff1a7b82 */ /* 0x000e640000000800 */
[----:B-1----:R-:W-:-:S05]  /*0060*/  IMAD R26, R26, UR4, R3 ;  /* 0x000000041a1a7c24 */ /* 0x002fca000f8e0203 */
[----:B--2---:R-:W-:-:S13]  /*0070*/  ISETP.GE.AND P0, PT, R26, UR5, PT ;  /* 0x000000051a007c0c */ /* 0x004fda000bf06270 */
[----:B------:R-:W-:Y:S05]  /*0080*/  @P0 EXIT ;  /* 0x000000000000094d */ /* 0x000fea0003800000 */
[----:B------:R-:W0:Y:S01]  /*0090*/  LDC.64 R16, c[0x0][0x380] ;  /* 0x0000e000ff107b82 */ /* 0x000e220000000a00 */
[----:B------:R-:W1:Y:S01]  /*00a0*/  LDCU.64 UR4, c[0x0][0x358] ;  /* 0x00006b00ff0477ac */ /* 0x000e620008000a00 */
[----:B0-----:R-:W-:-:S06]  /*00b0*/  IMAD.WIDE R16, R26, 0x8, R16 ;  /* 0x000000081a107825 */ /* 0x001fcc00078e0210 */
[----:B-1----:R-:W2:Y:S01]  /*00c0*/  LDG.E.64 R16, desc[UR4][R16.64] ;  /* 0x0000000410107981 */ /* 0x002ea2000c1e1b00 */
[----:B------:R-:W-:Y:S01]  /*00d0*/  UMOV UR6, 0x7819e8d2 ;  /* 0x7819e8d200067882 */ /* 0x000fe20000000000 */
[----:B------:R-:W-:Y:S01]  /*00e0*/  UMOV UR7, 0x730d6 ;  /* 0x000730d600077882 */ /* 0x000fe20000000000 */
[----:B------:R-:W-:Y:S01]  /*00f0*/  BSSY.RECONVERGENT B0, `(.L_x_0) ;  /* 0x0000388000007945 */ /* 0x000fe20003800200 */
[----:B--2---:R-:W-:Y:S02]  /*0100*/  DSETP.GEU.AND P0, PT, |R16|, UR6, PT ;  /* 0x0000000610007e2a */ /* 0x004fe4000bf0e200 */
[----:B------:R-:W-:-:S12]  /*0110*/  DADD R8, -RZ, |R16| ;  /* 0x00000000ff087229 */ /* 0x000fd80000000510 */
[----:B------:R-:W-:Y:S05]  /*0120*/  @P0 BRA `(.L_x_1) ;  /* 0x0000000000680947 */ /* 0x000fea0003800000 */
[----:B------:R-:W0:Y:S01]  /*0130*/  MUFU.RCP64H R3, R9 ;  /* 0x0000000900037308 */ /* 0x000e220000001800 */
[----:B------:R-:W-:Y:S01]  /*0140*/  IMAD.MOV.U32 R2, RZ, RZ, 0x1 ;  /* 0x00000001ff027424 */ /* 0x000fe200078e00ff */
[----:B------:R-:W-:Y:S01]  /*0150*/  UMOV UR6, 0x6dc9c883 ;  /* 0x6dc9c88300067882 */ /* 0x000fe20000000000 */
[----:B------:R-:W-:Y:S01]  /*0160*/  UMOV UR7, 0x3fe45f30 ;  /* 0x3fe45f3000077882 */ /* 0x000fe20000000000 */
[----:B------:R-:W-:Y:S03]  /*0170*/  BSSY.RECONVERGENT B1, `(.L_x_2) ;  /* 0x0000014000017945 */ /* 0x000fe60003800200 */
[----:B0-----:R-:W-:-:S08]  /*0180*/  DFMA R4, -|R16|, R2, 1 ;  /* 0x3ff000001004742b */ /* 0x001fd00000000302 */
[----:B------:R-:W-:-:S08]  /*0190*/  DFMA R4, R4, R4, R4 ;  /* 0x000000040404722b */ /* 0x000fd00000000004 */
[----:B------:R-:W-:-:S08]  /*01a0*/  DFMA R4, R2, R4, R2 ;  /* 0x000000040204722b */ /* 0x000fd00000000002 */
[----:B------:R-:W-:-:S08]  /*01b0*/  DFMA R2, -|R16|, R4, 1 ;  /* 0x3ff000001002742b */ /* 0x000fd00000000304 */
[----:B------:R-:W-:-:S08]  /*01c0*/  DFMA R2, R4, R2, R4 ;  /* 0x000000020402722b */ /* 0x000fd00000000004 */
[----:B------:R-:W-:-:S08]  /*01d0*/  DMUL R18, R2, -UR6 ;  /* 0x8000000602127c28 */ /* 0x000fd00008000000 */
[----:B------:R-:W-:-:S08]  /*01e0*/  DFMA R4, -|R16|, R18, -UR6 ;  /* 0x8000000610047e2b */ /* 0x000fd00008000312 */
[----:B------:R-:W-:-:S10]  /*01f0*/  DFMA R18, R2, R4, R18 ;  /* 0x000000040212722b */ /* 0x000fd40000000012 */
[----:B------:R-:W-:-:S05]  /*0200*/  FFMA R0, RZ, R9, R19 ;  /* 0x00000009ff007223 */ /* 0x000fca0000000013 */
[----:B------:R-:W-:-:S13]  /*0210*/  FSETP.GT.AND P0, PT, |R0|, 1.469367938527859385e-39, PT ;  /* 0x001000000000780b */ /* 0x000fda0003f04200 */
[----:B------:R-:W-:Y:S05]  /*0220*/  @P0 BRA `(.L_x_3) ;  /* 0x0000000000200947 */ /* 0x000fea0003800000 */
[----:B------:R-:W-:Y:S01]  /*0230*/  IMAD.MOV.U32 R10, RZ, RZ, 0x6dc9c883 ;  /* 0x6dc9c883ff0a7424 */ /* 0x000fe200078e00ff */
[----:B------:R-:W-:Y:S01]  /*0240*/  MOV R0, 0x290 ;  /* 0x0000029000007802 */ /* 0x000fe20000000f00 */
[----:B------:R-:W-:Y:S02]  /*0250*/  IMAD.MOV.U32 R11, RZ, RZ, -0x401ba0d0 ;  /* 0xbfe45f30ff0b7424 */ /* 0x000fe400078e00ff */
[----:B------:R-:W-:Y:S02]  /*0260*/  IMAD.MOV.U32 R6, RZ, RZ, R8 ;  /* 0x000000ffff067224 */ /* 0x000fe400078e0008 */
[----:B------:R-:W-:-:S07]  /*0270*/  IMAD.MOV.U32 R7, RZ, RZ, R9 ;  /* 0x000000ffff077224 */ /* 0x000fce00078e0009 */
[----:B------:R-:W-:Y:S05]  /*0280*/  CALL.REL.NOINC `($__internal_1_$__cuda_sm20_div_rn_f64_full) ;  /* 0x00000074006c7944 */ /* 0x000fea0003c00000 */
[----:B------:R-:W-:Y:S02]  /*0290*/  IMAD.MOV.U32 R18, RZ, RZ, R4 ;  /* 0x000000ffff127224 */ /* 0x000fe400078e0004 */
[----:B------:R-:W-:-:S07]  /*02a0*/  IMAD.MOV.U32 R19, RZ, RZ, R5 ;  /* 0x000000ffff137224 */ /* 0x000fce00078e0005 */
.L_x_3:
[----:B------:R-:W-:Y:S05]  /*02b0*/  BSYNC.RECONVERGENT B1 ;  /* 0x0000000000017941 */ /* 0x000fea0003800200 */
.L_x_2:
[----:B------:R-:W-:Y:S05]  /*02c0*/  BRA `(.L_x_4) ;  /* 0x0000003400a87947 */ /* 0x000fea0003800000 */
.L_x_1:
[----:B------:R-:W-:Y:S01]  /*02d0*/  UMOV UR6, 0x8132576 ;  /* 0x0813257600067882 */ /* 0x000fe20000000000 */
[----:B------:R-:W-:Y:S02]  /*02e0*/  UMOV UR7, 0x3ff4c6f2 ;  /* 0x3ff4c6f200077882 */ /* 0x000fe40000000000 */
[----:B------:R-:W-:-:S14]  /*02f0*/  DSETP.GTU.AND P0, PT, |R16|, UR6, PT ;  /* 0x0000000610007e2a */ /* 0x000fdc000bf0c200 */
[----:B------:R-:W-:Y:S05]  /*0300*/  @P0 BRA `(.L_x_5) ;  /* 0x0000001c00800947 */ /* 0x000fea0003800000 */
[----:B------:R-:W-:Y:S01]  /*0310*/  UMOV UR6, 0xbad7b784 ;  /* 0xbad7b78400067882 */ /* 0x000fe20000000000 */
[----:B------:R-:W-:Y:S01]  /*0320*/  UMOV UR7, 0x400353aa ;  /* 0x400353aa00077882 */ /* 0x000fe20000000000 */
[----:B------:R-:W-:Y:S01]  /*0330*/  BSSY.RECONVERGENT B3, `(.L_x_6) ;  /* 0x0000153000037945 */ /* 0x000fe20003800200 */
[----:B------:R-:W-:-:S14]  /*0340*/  DSETP.GTU.AND P0, PT, |R16|, UR6, PT ;  /* 0x0000000610007e2a */ /* 0x000fdc000bf0c200 */
[----:B------:R-:W-:Y:S05]  /*0350*/  @P0 BRA `(.L_x_7) ;  /* 0x0000000000bc0947 */ /* 0x000fea0003800000 */
[----:B------:R-:W-:Y:S01]  /*0360*/  IMAD.MOV.U32 R2, RZ, RZ, -0x5f23c0ab ;  /* 0xa0dc3f55ff027424 */ /* 0x000fe200078e00ff */
[----:B------:R-:W-:Y:S01]  /*0370*/  UMOV UR6, 0xdcde2ad3 ;  /* 0xdcde2ad300067882 */ /* 0x000fe20000000000 */
[----:B------:R-:W-:Y:S01]  /*0380*/  IMAD.MOV.U32 R3, RZ, RZ, 0x3d4dd167 ;  /* 0x3d4dd167ff037424 */ /* 0x000fe200078e00ff */
[----:B------:R-:W-:-:S05]  /*0390*/  UMOV UR7, 0x3d020e4a ;  /* 0x3d020e4a00077882 */ /* 0x000fca0000000000 */
[----:B------:R-:W-:Y:S01]  /*03a0*/  DFMA R2, |R16|, UR6, -R2 ;  /* 0x0000000610027c2b */ /* 0x000fe20008000a02 */
[----:B------:R-:W-:Y:S01]  /*03b0*/  UMOV UR6, 0xa491e487 ;  /* 0xa491e48700067882 */ /* 0x000fe20000000000 */
[----:B------:R-:W-:-:S06]  /*03c0*/  UMOV UR7, 0x3d5503f5 ;  /* 0x3d5503f500077882 */ /* 0x000fcc0000000000 */
[----:B------:R-:W-:Y:S01]  /*03d0*/  DFMA R2, |R16|, R2, UR6 ;  /* 0x0000000610027e2b */ /* 0x000fe20008000202 */
        /* <DEDUP_REMOVED lines=8> */
[----:B------:R-:W-:Y:S01]  /*0460*/  DFMA R2, |R16|, R2, -UR6 ;  /* 0x8000000610027e2b */ /* 0x000fe20008000202 */
        /* <DEDUP_REMOVED lines=26> */
[----:B------:R-:W-:-:S08]  /*0610*/  DFMA R2, |R16|, R2, UR6 ;  /* 0x0000000610027e2b */ /* 0x000fd00008000202 */
[----:B------:R-:W-:-:S08]  /*0620*/  DFMA R2, |R16|, R2, 0.5 ;  /* 0x3fe000001002742b */ /* 0x000fd00000000202 */
[----:B------:R-:W-:Y:S01]  /*0630*/  DMUL R10, |R16|, R2 ;  /* 0x00000002100a7228 */ /* 0x000fe20000000200 */
[----:B------:R-:W-:Y:S10]  /*0640*/  BRA `(.L_x_8) ;  /* 0x0000001000847947 */ /* 0x000ff40003800000 */
.L_x_7:
[----:B------:R-:W-:Y:S01]  /*0650*/  UMOV UR6, 0x574614ea ;  /* 0x574614ea00067882 */ /* 0x000fe20000000000 */
[----:B------:R-:W-:Y:S02]  /*0660*/  UMOV UR7, 0x4015b1d0 ;  /* 0x4015b1d000077882 */ /* 0x000fe40000000000 */
[----:B------:R-:W-:-:S14]  /*0670*/  DSETP.GTU.AND P0, PT, |R16|, UR6, PT ;  /* 0x0000000610007e2a */ /* 0x000fdc000bf0c200 */
[----:B------:R-:W-:Y:S05]  /*0680*/  @P0 BRA `(.L_x_9) ;  /* 0x0000000000dc0947 */ /* 0x000fea0003800000 */
[----:B------:R-:W-:Y:S01]  /*0690*/  UMOV UR6, 0x75af6f09 ;  /* 0x75af6f0900067882 */ /* 0x000fe20000000000 */
[----:B------:R-:W-:Y:S01]  /*06a0*/  UMOV UR7, 0x400ea755 ;  /* 0x400ea75500077882 */ /* 0x000fe20000000000 */
[----:B------:R-:W-:Y:S01]  /*06b0*/  IMAD.MOV.U32 R2, RZ, RZ, 0x1df02dad ;  /* 0x1df02dadff027424 */ /* 0x000fe200078e00ff */
[----:B------:R-:W-:Y:S01]  /*06c0*/  DADD R10, |R16|, -UR6 ;  /* 0x80000006100a7e29 */ /* 0x000fe20008000200 */
[----:B------:R-:W-:Y:S01]  /*06d0*/  UMOV UR6, 0xa9d1b256 ;  /* 0xa9d1b25600067882 */ /* 0x000fe20000000000 */
[----:B------:R-:W-:Y:S01]  /*06e0*/  UMOV UR7, 0x3ca60155 ;  /* 0x3ca6015500077882 */ /* 0x000fe20000000000 */
[----:B------:R-:W-:-:S05]  /*06f0*/  IMAD.MOV.U32 R3, RZ, RZ, 0x3d41011a ;  /* 0x3d41011aff037424 */ /* 0x000fca00078e00ff */
[----:B------:R-:W-:Y:S01]  /*0700*/  DADD R10, R10, UR6 ;  /* 0x000000060a0a7e29 */ /* 0x000fe20008000000 */
[----:B------:R-:W-:Y:S01]  /*0710*/  UMOV UR6, 0xbb60175e ;  /* 0xbb60175e00067882 */ /* 0x000fe20000000000 */
[----:B------:R-:W-:-:S06]  /*0720*/  UMOV UR7, 0x3cf8d3cd ;  /* 0x3cf8d3cd00077882 */ /* 0x000fcc0000000000 */
[----:B------:R-:W-:Y:S01]  /*0730*/  DFMA R2, R10, -UR6, R2 ;  /* 0x800000060a027c2b */ /* 0x000fe20008000002 */
[----:B------:R-:W-:Y:S01]  /*0740*/  UMOV UR6, 0xc1e5e222 ;  /* 0xc1e5e22200067882 */ /* 0x000fe20000000000 */
[----:B------:R-:W-:-:S06]  /*0750*/  UMOV UR7, 0x3d76013a ;  /* 0x3d76013a00077882 */ /* 0x000fcc0000000000 */
[----:B------:R-:W-:Y:S01]  /*0760*/  DFMA R2, R10, R2, UR6 ;  /* 0x000000060a027e2b */ /* 0x000fe20008000002 */
[----:B------:R-:W-:Y:S01]  /*0770*/  UMOV UR6, 0xd96d5f03 ;  /* 0xd96d5f0300067882 */ /* 0x000fe20000000000 */
[----:B------:R-:W-:-:S06]  /*0780*/  UMOV UR7, 0x3dbec315 ;  /* 0x3dbec31500077882 */ /* 0x000fcc0000000000 */
[----:B------:R-:W-:Y:S01]  /*0790*/  DFMA R2, R10, R2, -UR6 ;  /* 0x800000060a027e2b */ /* 0x000fe20008000002 */
[----:B------:R-:W-:Y:S01]  /*07a0*/  UMOV UR6, 0xb4b57207 ;  /* 0xb4b5720700067882 */ /* 0x000fe20000000000 */
[----:B------:R-:W-:-:S06]  /*07b0*/  UMOV UR7, 0x3df03be1 ;  /* 0x3df03be100077882 */ /* 0x000fcc0000000000 */
[----:B------:R-:W-:Y:S01]  /*07c0*/  DFMA R2, R10, R2, -UR6 ;  /* 0x800000060a027e2b */ /* 0x000fe20008000002 */
[----:B------:R-:W-:Y:S01]  /*07d0*/  UMOV UR6, 0xf8b660f7 ;  /* 0xf8b660f700067882 */ /* 0x000fe20000000000 */
[----:B------:R-:W-:-:S06]  /*07e0*/  UMOV UR7, 0x3e345695 ;  /* 0x3e34569500077882 */ /* 0x000fcc0000000000 */
[----:B------:R-:W-:Y:S01]  /*07f0*/  DFMA R2, R10, R2, UR6 ;  /* 0x000000060a027e2b */ /* 0x000fe20008000002 */
        /* <DEDUP_REMOVED lines=29> */
[----:B------:R-:W-:-:S08]  /*09d0*/  DFMA R2, R10, R2, -UR6 ;  /* 0x800000060a027e2b */ /* 0x000fd00008000002 */
[----:B------:R-:W-:Y:S01]  /*09e0*/  DMUL R10, R10, R2 ;  /* 0x000000020a0a7228 */ /* 0x000fe20000000000 */
[----:B------:R-:W-:Y:S10]  /*09f0*/  BRA `(.L_x_8) ;  /* 0x0000000c00987947 */ /* 0x000ff40003800000 */
.L_x_9:
        /* <DEDUP_REMOVED lines=14> */
[----:B------:R-:W-:Y:S01]  /*0ae0*/  DFMA R2, R10, UR6, -R2 ;  /* 0x000000060a027c2b */ /* 0x000fe20008000802 */
        /* <DEDUP_REMOVED lines=41> */
[----:B------:R-:W-:-:S08]  /*0d80*/  DFMA R2, R10, R2, UR6 ;  /* 0x000000060a027e2b */ /* 0x000fd00008000002 */
[----:B------:R-:W-:Y:S01]  /*0d90*/  DMUL R10, R10, R2 ;  /* 0x000000020a0a7228 */ /* 0x000fe20000000000 */
[----:B------:R-:W-:Y:S10]  /*0da0*/  BRA `(.L_x_8) ;  /* 0x0000000800ac7947 */ /* 0x000ff40003800000 */
.L_x_10:
[----:B------:R-:W0:Y:S01]  /*0db0*/  MUFU.RCP64H R9, R9 ;  /* 0x0000000900097308 */ /* 0x000e220000001800 */
[----:B------:R-:W-:Y:S01]  /*0dc0*/  IMAD.MOV.U32 R8, RZ, RZ, RZ ;  /* 0x000000ffff087224 */ /* 0x000fe200078e00ff */
[----:B------:R-:W-:Y:S01]  /*0dd0*/  MOV R5, 0x415a30ac ;  /* 0x415a30ac00057802 */ /* 0x000fe20000000f00 */
[----:B------:R-:W-:Y:S01]  /*0de0*/  IMAD.MOV.U32 R4, RZ, RZ, 0x6857bee0 ;  /* 0x6857bee0ff047424 */ /* 0x000fe200078e00ff */
[----:B------:R-:W-:Y:S01]  /*0df0*/  UMOV UR6, 0x212fdc9a ;  /* 0x212fdc9a00067882 */ /* 0x000fe20000000000 */
[----:B------:R-:W-:Y:S01]  /*0e00*/  UMOV UR7, 0x418da26b ;  /* 0x418da26b00077882 */ /* 0x000fe20000000000 */
[----:B------:R-:W-:Y:S01]  /*0e10*/  UMOV UR8, 0x6dc9c883 ;  /* 0x6dc9c88300087882 */ /* 0x000fe20000000000 */
[----:B------:R-:W-:Y:S01]  /*0e20*/  UMOV UR9, 0x3fe45f30 ;  /* 0x3fe45f3000097882 */ /* 0x000fe20000000000 */
[----:B------:R-:W-:Y:S01]  /*0e30*/  BSSY.RECONVERGENT B4, `(.L_x_11) ;  /* 0x0000047000047945 */ /* 0x000fe20003800200 */
[----:B0-----:R-:W-:-:S08]  /*0e40*/  DFMA R2, -|R16|, R8, 1 ;  /* 0x3ff000001002742b */ /* 0x001fd00000000308 */
[----:B------:R-:W-:-:S08]  /*0e50*/  DFMA R2, R2, R2, R2 ;  /* 0x000000020202722b */ /* 0x000fd00000000002 */
[----:B------:R-:W-:-:S08]  /*0e60*/  DFMA R2, R8, R2, R8 ;  /* 0x000000020802722b */ /* 0x000fd00000000008 */
[----:B------:R-:W-:-:S08]  /*0e70*/  DMUL R12, R2, R2 ;  /* 0x00000002020c7228 */ /* 0x000fd00000000000 */
[----:B------:R-:W-:Y:S01]  /*0e80*/  DFMA R4, R12, -UR6, R4 ;  /* 0x800000060c047c2b */ /* 0x000fe20008000004 */
        /* <DEDUP_REMOVED lines=26> */
[----:B------:R-:W-:Y:S01]  /*1030*/  DFMA R14, R2, R4, |R16| ;  /* 0x00000004020e722b */ /* 0x000fe20000000410 */
[----:B------:R-:W-:Y:S02]  /*1040*/  IMAD.MOV.U32 R2, RZ, RZ, 0x22a3f8be ;  /* 0x22a3f8beff027424 */ /* 0x000fe400078e00ff */
[----:B------:R-:W-:-:S05]  /*1050*/  IMAD.MOV.U32 R3, RZ, RZ, 0x4099c063 ;  /* 0x4099c063ff037424 */ /* 0x000fca00078e00ff */
[----:B------:R-:W-:Y:S02]  /*1060*/  DMUL R4, R14, UR8 ;  /* 0x000000080e047c28 */ /* 0x000fe40008000000 */
[----:B------:R-:W-:Y:S01]  /*1070*/  DFMA R2, R12, UR6, -R2 ;  /* 0x000000060c027c2b */ /* 0x000fe20008000802 */
[----:B------:R-:W-:Y:S01]  /*1080*/  UMOV UR6, 0x4da77324 ;  /* 0x4da7732400067882 */ /* 0x000fe20000000000 */
[----:B------:R-:W-:Y:S01]  /*1090*/  UMOV UR7, 0x405b8935 ;  /* 0x405b893500077882 */ /* 0x000fe20000000000 */
[----:B------:R-:W-:Y:S01]  /*10a0*/  DSETP.GE.AND P0, PT, |R14|, 2.14748364800000000000e+09, PT ;  /* 0x41e000000e00742a */ /* 0x000fe20003f06200 */
[----:B------:R-:W0:Y:S04]  /*10b0*/  F2I.F64 R0, R4 ;  /* 0x0000000400007311 */ /* 0x000e280000301100 */
[----:B------:R-:W-:Y:S01]  /*10c0*/  DFMA R2, R12, R2, UR6 ;  /* 0x000000060c027e2b */ /* 0x000fe20008000002 */
[----:B------:R-:W-:Y:S01]  /*10d0*/  UMOV UR6, 0x94653188 ;  /* 0x9465318800067882 */ /* 0x000fe20000000000 */
[----:B------:R-:W-:-:S06]  /*10e0*/  UMOV UR7, 0x401e3522 ;  /* 0x401e352200077882 */ /* 0x000fcc0000000000 */
[C---:B------:R-:W-:Y:S01]  /*10f0*/  DFMA R2, R12.reuse, R2, -UR6 ;  /* 0x800000060c027e2b */ /* 0x040fe20008000002 */
[----:B------:R-:W-:Y:S01]  /*1100*/  UMOV UR6, 0xb16bd7a7 ;  /* 0xb16bd7a700067882 */ /* 0x000fe20000000000 */
[----:B------:R-:W-:Y:S01]  /*1110*/  UMOV UR7, 0x3fe9bc7d ;  /* 0x3fe9bc7d00077882 */ /* 0x000fe20000000000 */
[----:B0-----:R-:W0:Y:S05]  /*1120*/  I2F.F64 R6, R0 ;  /* 0x0000000000067312 */ /* 0x001e2a0000201c00 */
[----:B------:R-:W-:Y:S01]  /*1130*/  DFMA R2, R12, R2, UR6 ;  /* 0x000000060c027e2b */ /* 0x000fe20008000002 */
[----:B------:R-:W-:Y:S01]  /*1140*/  UMOV UR6, 0xc3a4f741 ;  /* 0xc3a4f74100067882 */ /* 0x000fe20000000000 */
[----:B------:R-:W-:-:S06]  /*1150*/  UMOV UR7, 0x3fc8bfe1 ;  /* 0x3fc8bfe100077882 */ /* 0x000fcc0000000000 */
[----:B------:R-:W-:Y:S01]  /*1160*/  DFMA R2, R12, R2, -UR6 ;  /* 0x800000060c027e2b */ /* 0x000fe20008000002 */
[----:B------:R-:W-:Y:S01]  /*1170*/  UMOV UR6, 0x54442d18 ;  /* 0x54442d1800067882 */ /* 0x000fe20000000000 */
[----:B------:R-:W-:Y:S02]  /*1180*/  UMOV UR7, 0x3ff921fb ;  /* 0x3ff921fb00077882 */ /* 0x000fe40000000000 */
[----:B0-----:R-:W-:Y:S01]  /*1190*/  DFMA R8, R6, -UR6, R14 ;  /* 0x8000000606087c2b */ /* 0x001fe2000800000e */
[----:B------:R-:W-:Y:S01]  /*11a0*/  UMOV UR6, 0xf0d00be2 ;  /* 0xf0d00be200067882 */ /* 0x000fe20000000000 */
[----:B------:R-:W-:Y:S02]  /*11b0*/  UMOV UR7, 0x3fc7ffff ;  /* 0x3fc7ffff00077882 */ /* 0x000fe40000000000 */
[----:B------:R-:W-:Y:S01]  /*11c0*/  DFMA R2, R12, R2, UR6 ;  /* 0x000000060c027e2b */ /* 0x000fe20008000002 */
[----:B------:R-:W-:Y:S01]  /*11d0*/  UMOV UR6, 0x33145c00 ;  /* 0x33145c0000067882 */ /* 0x000fe20000000000 */
[----:B------:R-:W-:-:S02]  /*11e0*/  UMOV UR7, 0x3c91a626 ;  /* 0x3c91a62600077882 */ /* 0x000fc40000000000 */
[----:B------:R-:W-:Y:S01]  /*11f0*/  DFMA R8, R6, -UR6, R8 ;  /* 0x8000000606087c2b */ /* 0x000fe20008000008 */
[----:B------:R-:W-:Y:S01]  /*1200*/  UMOV UR6, 0x68cc ;  /* 0x000068cc00067882 */ /* 0x000fe20000000000 */
[----:B------:R-:W-:Y:S02]  /*1210*/  UMOV UR7, 0x3ff00000 ;  /* 0x3ff0000000077882 */ /* 0x000fe40000000000 */
[----:B------:R-:W-:Y:S01]  /*1220*/  DFMA R12, R12, R2, UR6 ;  /* 0x000000060c0c7e2b */ /* 0x000fe20008000002 */
[----:B------:R-:W-:Y:S01]  /*1230*/  UMOV UR6, 0x252049c0 ;  /* 0x252049c000067882 */ /* 0x000fe20000000000 */
[----:B------:R-:W-:Y:S02]  /*1240*/  UMOV UR7, 0x397b839a ;  /* 0x397b839a00077882 */ /* 0x000fe40000000000 */
[----:B------:R-:W-:Y:S01]  /*1250*/  DFMA R2, R6, -UR6, R8 ;  /* 0x8000000606027c2b */ /* 0x000fe20008000008 */
[----:B------:R-:W-:Y:S10]  /*1260*/  @!P0 BRA `(.L_x_12) ;  /* 0x00000000000c8947 */ /* 0x000ff40003800000 */
[----:B------:R-:W-:Y:S01]  /*1270*/  IMAD.MOV.U32 R0, RZ, RZ, R14 ;  /* 0x000000ffff007224 */ /* 0x000fe200078e000e */
[----:B------:R-:W-:-:S07]  /*1280*/  MOV R14, 0x12a0 ;  /* 0x000012a0000e7802 */ /* 0x000fce0000000f00 */
[----:B------:R-:W-:Y:S05]  /*1290*/  CALL.REL.NOINC `($_Z6besselPdS_i$__internal_trig_reduction_slowpathd) ;  /* 0x0000006c00687944 */ /* 0x000fea0003c00000 */
.L_x_12:
[----:B------:R-:W-:Y:S05]  /*12a0*/  BSYNC.RECONVERGENT B4 ;  /* 0x0000000000047941 */ /* 0x000fea0003800200 */
.L_x_11:
[----:B------:R-:W-:Y:S01]  /*12b0*/  LOP3.LUT R4, R0, 0x3, RZ, 0xc0, !PT ;  /* 0x0000000300047812 */ /* 0x000fe200078ec0ff */
[----:B------:R-:W-:Y:S01]  /*12c0*/  UMOV UR6, 0x7f3321d2 ;  /* 0x7f3321d200067882 */ /* 0x000fe20000000000 */
[----:B------:R-:W-:Y:S01]  /*12d0*/  UMOV UR7, 0x4002d97c ;  /* 0x4002d97c00077882 */ /* 0x000fe20000000000 */
[----:B------:R-:W-:Y:S01]  /*12e0*/  BSSY.RECONVERGENT B4, `(.L_x_13) ;  /* 0x0000020000047945 */ /* 0x000fe20003800200 */
[----:B------:R-:W-:Y:S01]  /*12f0*/  DADD R2, R2, -UR6 ;  /* 0x8000000602027e29 */ /* 0x000fe20008000000 */
[----:B------:R-:W-:Y:S01]  /*1300*/  UMOV UR6, 0x54442d18 ;  /* 0x54442d1800067882 */ /* 0x000fe20000000000 */
[----:B------:R-:W0:Y:S01]  /*1310*/  I2F.F64.U32 R4, R4 ;  /* 0x0000000400047312 */ /* 0x000e220000201800 */
[----:B------:R-:W-:-:S05]  /*1320*/  UMOV UR7, 0x3ff921fb ;  /* 0x3ff921fb00077882 */ /* 0x000fca0000000000 */
[----:B0-----:R-:W-:-:S08]  /*1330*/  DFMA R14, R4, UR6, R2 ;  /* 0x00000006040e7c2b */ /* 0x001fd00008000002 */
[----:B------:R-:W-:-:S14]  /*1340*/  DSETP.NEU.AND P0, PT, |R14|, +INF , PT ;  /* 0x7ff000000e00742a */ /* 0x000fdc0003f0d200 */
[----:B------:R-:W-:Y:S01]  /*1350*/  @!P0 DMUL R2, RZ, R14 ;  /* 0x0000000eff028228 */ /* 0x000fe20000000000 */
[----:B------:R-:W-:Y:S01]  /*1360*/  @!P0 IMAD.MOV.U32 R0, RZ, RZ, 0x1 ;  /* 0x00000001ff008424 */ /* 0x000fe200078e00ff */
[----:B------:R-:W-:Y:S09]  /*1370*/  @!P0 BRA `(.L_x_14) ;  /* 0x0000000000588947 */ /* 0x000ff20003800000 */
[----:B------:R-:W-:Y:S01]  /*1380*/  UMOV UR6, 0x6dc9c883 ;  /* 0x6dc9c88300067882 */ /* 0x000fe20000000000 */
[----:B------:R-:W-:Y:S01]  /*1390*/  UMOV UR7, 0x3fe45f30 ;  /* 0x3fe45f3000077882 */ /* 0x000fe20000000000 */
[C---:B------:R-:W-:Y:S01]  /*13a0*/  DSETP.GE.AND P0, PT, |R14|.reuse, 2.14748364800000000000e+09, PT ;  /* 0x41e000000e00742a */ /* 0x040fe20003f06200 */
[----:B------:R-:W-:Y:S01]  /*13b0*/  BSSY.RECONVERGENT B5, `(.L_x_15) ;  /* 0x0000011000057945 */ /* 0x000fe20003800200 */
[----:B------:R-:W-:Y:S01]  /*13c0*/  DMUL R4, R14, UR6 ;  /* 0x000000060e047c28 */ /* 0x000fe20008000000 */
[----:B------:R-:W-:Y:S01]  /*13d0*/  UMOV UR6, 0x54442d18 ;  /* 0x54442d1800067882 */ /* 0x000fe20000000000 */
[----:B------:R-:W-:-:S04]  /*13e0*/  UMOV UR7, 0x3ff921fb ;  /* 0x3ff921fb00077882 */ /* 0x000fc80000000000 */
[----:B------:R-:W0:Y:S08]  /*13f0*/  F2I.F64 R0, R4 ;  /* 0x0000000400007311 */ /* 0x000e300000301100 */
[----:B0-----:R-:W0:Y:S02]  /*1400*/  I2F.F64 R2, R0 ;  /* 0x0000000000027312 */ /* 0x001e240000201c00 */
[----:B0-----:R-:W-:Y:S01]  /*1410*/  DFMA R6, R2, -UR6, R14 ;  /* 0x8000000602067c2b */ /* 0x001fe2000800000e */
[----:B------:R-:W-:Y:S01]  /*1420*/  UMOV UR6, 0x33145c00 ;  /* 0x33145c0000067882 */ /* 0x000fe20000000000 */
[----:B------:R-:W-:-:S06]  /*1430*/  UMOV UR7, 0x3c91a626 ;  /* 0x3c91a62600077882 */ /* 0x000fcc0000000000 */
[----:B------:R-:W-:Y:S01]  /*1440*/  DFMA R6, R2, -UR6, R6 ;  /* 0x8000000602067c2b */ /* 0x000fe20008000006 */
[----:B------:R-:W-:Y:S01]  /*1450*/  UMOV UR6, 0x252049c0 ;  /* 0x252049c000067882 */ /* 0x000fe20000000000 */
[----:B------:R-:W-:-:S06]  /*1460*/  UMOV UR7, 0x397b839a ;  /* 0x397b839a00077882 */ /* 0x000fcc0000000000 */
[----:B------:R-:W-:Y:S01]  /*1470*/  DFMA R2, R2, -UR6, R6 ;  /* 0x8000000602027c2b */ /* 0x000fe20008000006 */
[----:B------:R-:W-:Y:S10]  /*1480*/  @!P0 BRA `(.L_x_16) ;  /* 0x00000000000c8947 */ /* 0x000ff40003800000 */
[----:B------:R-:W-:Y:S01]  /*1490*/  IMAD.MOV.U32 R0, RZ, RZ, R14 ;  /* 0x000000ffff007224 */ /* 0x000fe200078e000e */
[----:B------:R-:W-:-:S07]  /*14a0*/  MOV R14, 0x14c0 ;  /* 0x000014c0000e7802 */ /* 0x000fce0000000f00 */
[----:B------:R-:W-:Y:S05]  /*14b0*/  CALL.REL.NOINC `($_Z6besselPdS_i$__internal_trig_reduction_slowpathd) ;  /* 0x0000006800e07944 */ /* 0x000fea0003c00000 */
.L_x_16:
[----:B------:R-:W-:Y:S05]  /*14c0*/  BSYNC.RECONVERGENT B5 ;  /* 0x0000000000057941 */ /* 0x000fea0003800200 */
.L_x_15:
[----:B------:R-:W-:-:S07]  /*14d0*/  VIADD R0, R0, 0x1 ;  /* 0x0000000100007836 */ /* 0x000fce0000000000 */
.L_x_14:
[----:B------:R-:W-:Y:S05]  /*14e0*/  BSYNC.RECONVERGENT B4 ;  /* 0x0000000000047941 */ /* 0x000fea0003800200 */
.L_x_13:
[----:B------:R-:W0:Y:S01]  /*14f0*/  LDCU.64 UR6, c[0x4][0x8] ;  /* 0x01000100ff0677ac */ /* 0x000e220008000a00 */
[----:B------:R-:W-:-:S05]  /*1500*/  IMAD.SHL.U32 R4, R0, 0x40, RZ ;  /* 0x0000004000047824 */ /* 0x000fca00078e00ff */
[----:B------:R-:W-:-:S04]  /*1510*/  LOP3.LUT R4, R4, 0x40, RZ, 0xc0, !PT ;  /* 0x0000004004047812 */ /* 0x000fc800078ec0ff */
[----:B0-----:R-:W-:-:S05]  /*1520*/  IADD3 R18, P0, PT, R4, UR6, RZ ;  /* 0x0000000604127c10 */ /* 0x001fca000ff1e0ff */
[----:B------:R-:W-:-:S05]  /*1530*/  IMAD.X R19, RZ, RZ, UR7, P0 ;  /* 0x00000007ff137e24 */ /* 0x000fca00080e06ff */
[----:B------:R-:W2:Y:S04]  /*1540*/  LDG.E.128.CONSTANT R8, desc[UR4][R18.64] ;  /* 0x0000000412087981 */ /* 0x000ea8000c1e9d00 */
[----:B------:R-:W3:Y:S04]  /*1550*/  LDG.E.128.CONSTANT R4, desc[UR4][R18.64+0x10] ;  /* 0x0000100412047981 */ /* 0x000ee8000c1e9d00 */
[----:B------:R0:W4:Y:S01]  /*1560*/  LDG.E.128.CONSTANT R20, desc[UR4][R18.64+0x20] ;  /* 0x0000200412147981 */ /* 0x000122000c1e9d00 */
[----:B------:R-:W-:Y:S01]  /*1570*/  LOP3.LUT R14, R0, 0x1, RZ, 0xc0, !PT ;  /* 0x00000001000e7812 */ /* 0x000fe200078ec0ff */
[----:B------:R-:W-:Y:S01]  /*1580*/  IMAD.MOV.U32 R24, RZ, RZ, 0x20fd8164 ;  /* 0x20fd8164ff187424 */ /* 0x000fe200078e00ff */
[----:B------:R-:W-:Y:S01]  /*1590*/  BSSY.RECONVERGENT B1, `(.L_x_17) ;  /* 0x0000027000017945 */ /* 0x000fe20003800200 */
[----:B------:R-:W-:Y:S01]  /*15a0*/  IMAD.MOV.U32 R25, RZ, RZ, 0x3da8ff83 ;  /* 0x3da8ff83ff197424 */ /* 0x000fe200078e00ff */
[----:B------:R-:W-:Y:S01]  /*15b0*/  ISETP.NE.U32.AND P0, PT, R14, 0x1, PT ;  /* 0x000000010e00780c */ /* 0x000fe20003f05070 */
[----:B------:R-:W-:-:S03]  /*15c0*/  DMUL R14, R2, R2 ;  /* 0x00000002020e7228 */ /* 0x000fc60000000000 */
[----:B------:R-:W-:Y:S01]  /*15d0*/  FSEL R24, R24, -8.06006814911005101289e+34, !P0 ;  /* 0xf9785eba18187808 */ /* 0x000fe20004000000 */
[----:B0-----:R-:W-:Y:S01]  /*15e0*/  IMAD.MOV.U32 R18, RZ, RZ, 0x0 ;  /* 0x00000000ff127424 */ /* 0x001fe200078e00ff */
[----:B------:R-:W-:Y:S01]  /*15f0*/  FSEL R25, -R25, 0.11223486810922622681, !P0 ;  /* 0x3de5db6519197808 */ /* 0x000fe20004000100 */
[----:B------:R-:W-:-:S05]  /*1600*/  IMAD.MOV.U32 R19, RZ, RZ, 0x3fd80000 ;  /* 0x3fd80000ff137424 */ /* 0x000fca00078e00ff */
[----:B--2---:R-:W-:-:S08]  /*1610*/  DFMA R8, R14, R24, R8 ;  /* 0x000000180e08722b */ /* 0x004fd00000000008 */
[----:B------:R-:W-:-:S08]  /*1620*/  DFMA R8, R14, R8, R10 ;  /* 0x000000080e08722b */ /* 0x000fd0000000000a */
[----:B---3--:R-:W-:Y:S02]  /*1630*/  DFMA R4, R14, R8, R4 ;  /* 0x000000080e04722b */ /* 0x008fe40000000004 */
[----:B------:R-:W-:-:S06]  /*1640*/  DADD R8, -RZ, |R16| ;  /* 0x00000000ff087229 */ /* 0x000fcc0000000510 */
[----:B------:R-:W-:Y:S02]  /*1650*/  DFMA R6, R14, R4, R6 ;  /* 0x000000040e06722b */ /* 0x000fe40000000006 */
[----:B------:R-:W0:Y:S01]  /*1660*/  MUFU.RSQ64H R5, R9 ;  /* 0x0000000900057308 */ /* 0x000e220000001c00 */
[----:B------:R-:W-:-:S05]  /*1670*/  IMAD.MOV.U32 R4, RZ, RZ, RZ ;  /* 0x000000ffff047224 */ /* 0x000fca00078e00ff */
[----:B----4-:R-:W-:-:S08]  /*1680*/  DFMA R6, R14, R6, R20 ;  /* 0x000000060e06722b */ /* 0x010fd00000000014 */
[----:B------:R-:W-:Y:S02]  /*1690*/  DFMA R6, R14, R6, R22 ;  /* 0x000000060e06722b */ /* 0x000fe40000000016 */
[----:B0-----:R-:W-:-:S06]  /*16a0*/  DMUL R10, R4, R4 ;  /* 0x00000004040a7228 */ /* 0x001fcc0000000000 */
[----:B------:R-:W-:Y:S02]  /*16b0*/  DFMA R2, R6, R2, R2 ;  /* 0x000000020602722b */ /* 0x000fe40000000002 */
[----:B------:R-:W-:Y:S02]  /*16c0*/  DFMA R6, R14, R6, 1 ;  /* 0x3ff000000e06742b */ /* 0x000fe40000000006 */
[----:B------:R-:W-:-:S08]  /*16d0*/  DFMA R10, |R16|, -R10, 1 ;  /* 0x3ff00000100a742b */ /* 0x000fd00000000a0a */
[----:B------:R-:W-:Y:S02]  /*16e0*/  FSEL R14, R6, R2, !P0 ;  /* 0x00000002060e7208 */ /* 0x000fe40004000000 */
[----:B------:R-:W-:Y:S01]  /*16f0*/  FSEL R15, R7, R3, !P0 ;  /* 0x00000003070f7208 */ /* 0x000fe20004000000 */
[----:B------:R-:W-:Y:S01]  /*1700*/  DFMA R6, R10, R18, 0.5 ;  /* 0x3fe000000a06742b */ /* 0x000fe20000000012 */
[----:B------:R-:W-:Y:S01]  /*1710*/  LOP3.LUT P0, RZ, R0, 0x2, RZ, 0xc0, !PT ;  /* 0x0000000200ff7812 */ /* 0x000fe2000780c0ff */
[----:B------:R-:W-:Y:S01]  /*1720*/  VIADD R18, R9, 0xfff00000 ;  /* 0xfff0000009127836 */ /* 0x000fe20000000000 */
[----:B------:R-:W-:Y:S02]  /*1730*/  DMUL R10, R4, R10 ;  /* 0x0000000a040a7228 */ /* 0x000fe40000000000 */
[----:B------:R-:W-:Y:S02]  /*1740*/  DADD R2, RZ, -R14 ;  /* 0x00000000ff027229 */ /* 0x000fe4000000080e */
[----:B------:R-:W-:-:S04]  /*1750*/  ISETP.GE.U32.AND P1, PT, R18, 0x7fe00000, PT ;  /* 0x7fe000001200780c */ /* 0x000fc80003f26070 */
[----:B------:R-:W-:-:S04]  /*1760*/  DFMA R4, R6, R10, R4 ;  /* 0x0000000a0604722b */ /* 0x000fc80000000004 */
[----:B------:R-:W-:Y:S02]  /*1770*/  FSEL R10, R14, R2, !P0 ;  /* 0x000000020e0a7208 */ /* 0x000fe40004000000 */
[----:B------:R-:W-:-:S03]  /*1780*/  FSEL R11, R15, R3, !P0 ;  /* 0x000000030f0b7208 */ /* 0x000fc60004000000 */
[----:B------:R-:W-:Y:S05]  /*1790*/  @!P1 BRA `(.L_x_18) ;  /* 0x0000000000189947 */ /* 0x000fea0003800000 */
[----:B------:R-:W-:Y:S01]  /*17a0*/  IMAD.MOV.U32 R3, RZ, RZ, R8 ;  /* 0x000000ffff037224 */ /* 0x000fe200078e0008 */
[----:B------:R-:W-:Y:S02]  /*17b0*/  MOV R2, R9 ;  /* 0x0000000900027202 */ /* 0x000fe40000000f00 */
[----:B------:R-:W-:-:S07]  /*17c0*/  MOV R0, 0x17e0 ;  /* 0x000017e000007802 */ /* 0x000fce0000000f00 */
[----:B------:R-:W-:Y:S05]  /*17d0*/  CALL.REL.NOINC `($__internal_2_$__cuda_sm20_drsqrt_f64_slowpath_v2) ;  /* 0x00000064008c7944 */ /* 0x000fea0003c00000 */
[----:B------:R-:W-:Y:S02]  /*17e0*/  IMAD.MOV.U32 R4, RZ, RZ, R2 ;  /* 0x000000ffff047224 */ /* 0x000fe400078e0002 */
[----:B------:R-:W-:-:S07]  /*17f0*/  IMAD.MOV.U32 R5, RZ, RZ, R3 ;  /* 0x000000ffff057224 */ /* 0x000fce00078e0003 */
.L_x_18:
[----:B------:R-:W-:Y:S05]  /*1800*/  BSYNC.RECONVERGENT B1 ;  /* 0x0000000000017941 */ /* 0x000fea0003800200 */
.L_x_17:
[----:B------:R-:W-:Y:S01]  /*1810*/  UMOV UR6, 0x33d43651 ;  /* 0x33d4365100067882 */ /* 0x000fe20000000000 */
[----:B------:R-:W-:Y:S02]  /*1820*/  UMOV UR7, 0x3fe98845 ;  /* 0x3fe9884500077882 */ /* 0x000fe40000000000 */
[----:B------:R-:W-:-:S08]  /*1830*/  DMUL R4, R4, UR6 ;  /* 0x0000000604047c28 */ /* 0x000fd00008000000 */
[----:B------:R-:W-:-:S08]  /*1840*/  DMUL R4, R12, R4 ;  /* 0x000000040c047228 */ /* 0x000fd00000000000 */
[----:B------:R-:W-:-:S11]  /*1850*/  DMUL R10, R4, R10 ;  /* 0x0000000a040a7228 */ /* 0x000fd60000000000 */
.L_x_8:
[----:B------:R-:W-:Y:S05]  /*1860*/  BSYNC.RECONVERGENT B3 ;  /* 0x0000000000037941 */ /* 0x000fea0003800200 */
.L_x_6:
[----:B------:R-:W-:Y:S01]  /*1870*/  ISETP.GT.AND P0, PT, R9, 0xfffff, PT ;  /* 0x000fffff0900780c */ /* 0x000fe20003f04270 */
[----:B------:R-:W-:Y:S01]  /*1880*/  IMAD.MOV.U32 R2, RZ, RZ, R8 ;  /* 0x000000ffff027224 */ /* 0x000fe200078e0008 */
[----:B------:R-:W-:Y:S01]  /*1890*/  BSSY.RECONVERGENT B1, `(.L_x_19) ;  /* 0x0000054000017945 */ /* 0x000fe20003800200 */
[----:B------:R-:W-:Y:S01]  /*18a0*/  IMAD.MOV.U32 R3, RZ, RZ, R9 ;  /* 0x000000ffff037224 */ /* 0x000fe200078e0009 */
[----:B------:R-:W-:-:S10]  /*18b0*/  DADD R8, -RZ, |R16| ;  /* 0x00000000ff087229 */ /* 0x000fd40000000510 */
[----:B------:R-:W-:Y:S02]  /*18c0*/  IMAD.MOV.U32 R4, RZ, RZ, R8 ;  /* 0x000000ffff047224 */ /* 0x000fe400078e0008 */
[----:B------:R-:W-:Y:S01]  /*18d0*/  IMAD.MOV.U32 R5, RZ, RZ, R9 ;  /* 0x000000ffff057224 */ /* 0x000fe200078e0009 */
[----:B------:R-:W-:-:S10]  /*18e0*/  @!P0 DMUL R4, |R16|, 1.80143985094819840000e+16 ;  /* 0x4350000010048828 */ /* 0x000fd40000000200 */
[----:B------:R-:W-:Y:S02]  /*18f0*/  @!P0 IMAD.MOV.U32 R3, RZ, RZ, R5 ;  /* 0x000000ffff038224 */ /* 0x000fe400078e0005 */
[----:B------:R-:W-:Y:S02]  /*1900*/  @!P0 IMAD.MOV.U32 R2, RZ, RZ, R4 ;  /* 0x000000ffff028224 */ /* 0x000fe400078e0004 */
[----:B------:R-:W-:-:S05]  /*1910*/  VIADD R0, R3, 0xffffffff ;  /* 0xffffffff03007836 */ /* 0x000fca0000000000 */
[----:B------:R-:W-:Y:S01]  /*1920*/  ISETP.GT.U32.AND P1, PT, R0, 0x7feffffe, PT ;  /* 0x7feffffe0000780c */ /* 0x000fe20003f24070 */
[----:B------:R-:W-:Y:S02]  /*1930*/  IMAD.MOV.U32 R0, RZ, RZ, -0x3ff ;  /* 0xfffffc01ff007424 */ /* 0x000fe400078e00ff */
[----:B------:R-:W-:-:S10]  /*1940*/  @!P0 IMAD.MOV.U32 R0, RZ, RZ, -0x435 ;  /* 0xfffffbcbff008424 */ /* 0x000fd400078e00ff */
[----:B------:R-:W-:Y:S05]  /*1950*/  @P1 BRA `(.L_x_20) ;  /* 0x0000000400041947 */ /* 0x000fea0003800000 */
[----:B------:R-:W-:Y:S01]  /*1960*/  LOP3.LUT R4, R3, 0xfffff, RZ, 0xc0, !PT ;  /* 0x000fffff03047812 */ /* 0x000fe200078ec0ff */
[----:B------:R-:W-:Y:S01]  /*1970*/  IMAD.MOV.U32 R6, RZ, RZ, RZ ;  /* 0x000000ffff067224 */ /* 0x000fe200078e00ff */
[----:B------:R-:W-:Y:S01]  /*1980*/  MOV R20, 0x8b7a8b04 ;  /* 0x8b7a8b0400147802 */ /* 0x000fe20000000f00 */
[----:B------:R-:W-:Y:S01]  /*1990*/  IMAD.MOV.U32 R21, RZ, RZ, 0x3ed0ee25 ;  /* 0x3ed0ee25ff157424 */ /* 0x000fe200078e00ff */
[----:B------:R-:W-:Y:S01]  /*19a0*/  LOP3.LUT R5, R4, 0x3ff00000, RZ, 0xfc, !PT ;  /* 0x3ff0000004057812 */ /* 0x000fe200078efcff */
[----:B------:R-:W-:Y:S01]  /*19b0*/  IMAD.MOV.U32 R4, RZ, RZ, R2 ;  /* 0x000000ffff047224 */ /* 0x000fe200078e0002 */
[----:B------:R-:W-:Y:S01]  /*19c0*/  UMOV UR6, 0x3ae80f1e ;  /* 0x3ae80f1e00067882 */ /* 0x000fe20000000000 */
[----:B------:R-:W-:Y:S01]  /*19d0*/  UMOV UR7, 0x3eb1380b ;  /* 0x3eb1380b00077882 */ /* 0x000fe20000000000 */
[----:B------:R-:W-:Y:S01]  /*19e0*/  ISETP.GE.U32.AND P0, PT, R5, 0x3ff6a09f, PT ;  /* 0x3ff6a09f0500780c */ /* 0x000fe20003f06070 */
[----:B------:R-:W-:Y:S01]  /*19f0*/  IMAD.MOV.U32 R23, RZ, RZ, 0x43300000 ;  /* 0x43300000ff177424 */ /* 0x000fe200078e00ff */
[----:B------:R-:W-:Y:S01]  /*1a00*/  LEA.HI R0, R3, R0, RZ, 0xc ;  /* 0x0000000003007211 */ /* 0x000fe200078f60ff */
[----:B------:R-:W-:Y:S01]  /*1a10*/  UMOV UR8, 0x80000000 ;  /* 0x8000000000087882 */ /* 0x000fe20000000000 */
[----:B------:R-:W-:-:S09]  /*1a20*/  UMOV UR9, 0x43300000 ;  /* 0x4330000000097882 */ /* 0x000fd20000000000 */
[----:B------:R-:W-:Y:S02]  /*1a30*/  @P0 VIADD R7, R5, 0xfff00000 ;  /* 0xfff0000005070836 */ /* 0x000fe40000000000 */
[----:B------:R-:W-:Y:S02]  /*1a40*/  @P0 VIADD R0, R0, 0x1 ;  /* 0x0000000100000836 */ /* 0x000fe40000000000 */
[----:B------:R-:W-:-:S03]  /*1a50*/  @P0 IMAD.MOV.U32 R5, RZ, RZ, R7 ;  /* 0x000000ffff050224 */ /* 0x000fc600078e0007 */
[----:B------:R-:W-:-:S03]  /*1a60*/  LOP3.LUT R22, R0, 0x80000000, RZ, 0x3c, !PT ;  /* 0x8000000000167812 */ /* 0x000fc600078e3cff */
[C---:B------:R-:W-:Y:S02]  /*1a70*/  DADD R18, R4.reuse, 1 ;  /* 0x3ff0000004127429 */ /* 0x040fe40000000000 */
[----:B------:R-:W-:-:S04]  /*1a80*/  DADD R4, R4, -1 ;  /* 0xbff0000004047429 */ /* 0x000fc80000000000 */
[----:B------:R-:W0:Y:S02]  /*1a90*/  MUFU.RCP64H R7, R19 ;  /* 0x0000001300077308 */ /* 0x000e240000001800 */
[----:B0-----:R-:W-:-:S08]  /*1aa0*/  DFMA R12, -R18, R6, 1 ;  /* 0x3ff00000120c742b */ /* 0x001fd00000000106 */
[----:B------:R-:W-:-:S08]  /*1ab0*/  DFMA R12, R12, R12, R12 ;  /* 0x0000000c0c0c722b */ /* 0x000fd0000000000c */
[----:B------:R-:W-:-:S08]  /*1ac0*/  DFMA R6, R6, R12, R6 ;  /* 0x0000000c0606722b */ /* 0x000fd00000000006 */
[----:B------:R-:W-:-:S08]  /*1ad0*/  DMUL R12, R4, R6 ;  /* 0x00000006040c7228 */ /* 0x000fd00000000000 */
[----:B------:R-:W-:-:S08]  /*1ae0*/  DFMA R12, R4, R6, R12 ;  /* 0x00000006040c722b */ /* 0x000fd0000000000c */
[----:B------:R-:W-:Y:S02]  /*1af0*/  DMUL R14, R12, R12 ;  /* 0x0000000c0c0e7228 */ /* 0x000fe40000000000 */
[----:B------:R-:W-:-:S06]  /*1b00*/  DADD R2, R4, -R12 ;  /* 0x0000000004027229 */ /* 0x000fcc000000080c */
[----:B------:R-:W-:Y:S01]  /*1b10*/  DFMA R18, R14, UR6, R20 ;  /* 0x000000060e127c2b */ /* 0x000fe20008000014 */
[----:B------:R-:W-:Y:S01]  /*1b20*/  UMOV UR6, 0x9f02676f ;  /* 0x9f02676f00067882 */ /* 0x000fe20000000000 */
[----:B------:R-:W-:Y:S01]  /*1b30*/  UMOV UR7, 0x3ef3b266 ;  /* 0x3ef3b26600077882 */ /* 0x000fe20000000000 */
[----:B------:R-:W-:Y:S02]  /*1b40*/  DADD R20, R2, R2 ;  /* 0x0000000002147229 */ /* 0x000fe40000000002 */
[----:B------:R-:W-:Y:S01]  /*1b50*/  DADD R2, R22, -UR8 ;  /* 0x8000000816027e29 */ /* 0x000fe20008000000 */
[----:B------:R-:W-:Y:S01]  /*1b60*/  UMOV UR8, 0xfefa39ef ;  /* 0xfefa39ef00087882 */ /* 0x000fe20000000000 */
[----:B------:R-:W-:Y:S01]  /*1b70*/  UMOV UR9, 0x3fe62e42 ;  /* 0x3fe62e4200097882 */ /* 0x000fe20000000000 */
[----:B------:R-:W-:Y:S01]  /*1b80*/  DFMA R18, R14, R18, UR6 ;  /* 0x000000060e127e2b */ /* 0x000fe20008000012 */
[----:B------:R-:W-:Y:S01]  /*1b90*/  UMOV UR6, 0xa9ab0956 ;  /* 0xa9ab095600067882 */ /* 0x000fe20000000000 */
[----:B------:R-:W-:Y:S01]  /*1ba0*/  UMOV UR7, 0x3f1745cb ;  /* 0x3f1745cb00077882 */ /* 0x000fe20000000000 */
[----:B------:R-:W-:-:S02]  /*1bb0*/  DFMA R20, R4, -R12, R20 ;  /* 0x8000000c0414722b */ /* 0x000fc40000000014 */
[----:B------:R-:W-:-:S03]  /*1bc0*/  DFMA R4, R2, UR8, R12 ;  /* 0x0000000802047c2b */ /* 0x000fc6000800000c */
[----:B------:R-:W-:Y:S01]  /*1bd0*/  DFMA R18, R14, R18, UR6 ;  /* 0x000000060e127e2b */ /* 0x000fe20008000012 */
[----:B------:R-:W-:Y:S01]  /*1be0*/  UMOV UR6, 0x2d1b5154 ;  /* 0x2d1b515400067882 */ /* 0x000fe20000000000 */
[----:B------:R-:W-:Y:S01]  /*1bf0*/  UMOV UR7, 0x3f3c71c7 ;  /* 0x3f3c71c700077882 */ /* 0x000fe20000000000 */
[----:B------:R-:W-:-:S05]  /*1c00*/  DMUL R20, R6, R20 ;  /* 0x0000001406147228 */ /* 0x000fca0000000000 */
[----:B------:R-:W-:Y:S01]  /*1c10*/  DFMA R18, R14, R18, UR6 ;  /* 0x000000060e127e2b */ /* 0x000fe20008000012 */
        /* <DEDUP_REMOVED lines=10> */
[----:B------:R-:W-:Y:S02]  /*1cc0*/  UMOV UR7, 0x3fe62e42 ;  /* 0x3fe62e4200077882 */ /* 0x000fe40000000000 */
[----:B------:R-:W-:Y:S01]  /*1cd0*/  DFMA R22, R2, -UR6, R4 ;  /* 0x8000000602167c2b */ /* 0x000fe20008000004 */
[----:B------:R-:W-:Y:S01]  /*1ce0*/  UMOV UR6, 0x3b39803f ;  /* 0x3b39803f00067882 */ /* 0x000fe20000000000 */
[----:B------:R-:W-:Y:S02]  /*1cf0*/  UMOV UR7, 0x3c7abc9e ;  /* 0x3c7abc9e00077882 */ /* 0x000fe40000000000 */
[----:B------:R-:W-:-:S04]  /*1d00*/  DMUL R18, R14, R18 ;  /* 0x000000120e127228 */ /* 0x000fc80000000000 */
[----:B------:R-:W-:-:S04]  /*1d10*/  DADD R22, -R12, R22 ;  /* 0x000000000c167229 */ /* 0x000fc80000000116 */
[----:B------:R-:W-:-:S08]  /*1d20*/  DFMA R18, R12, R18, R20 ;  /* 0x000000120c12722b */ /* 0x000fd00000000014 */
[----:B------:R-:W-:-:S08]  /*1d30*/  DADD R18, R18, -R22 ;  /* 0x0000000012127229 */ /* 0x000fd00000000816 */
[----:B------:R-:W-:-:S08]  /*1d40*/  DFMA R18, R2, UR6, R18 ;  /* 0x0000000602127c2b */ /* 0x000fd00008000012 */
[----:B------:R-:W-:Y:S01]  /*1d50*/  DADD R4, R4, R18 ;  /* 0x0000000004047229 */ /* 0x000fe20000000012 */
[----:B------:R-:W-:Y:S10]  /*1d60*/  BRA `(.L_x_21) ;  /* 0x0000000000187947 */ /* 0x000ff40003800000 */
.L_x_20:
[----:B------:R-:W-:Y:S01]  /*1d70*/  IMAD.MOV.U32 R2, RZ, RZ, 0x0 ;  /* 0x00000000ff027424 */ /* 0x000fe200078e00ff */
[----:B------:R-:W-:Y:S01]  /*1d80*/  LOP3.LUT P0, RZ, R5, 0x7fffffff, RZ, 0xc0, !PT ;  /* 0x7fffffff05ff7812 */ /* 0x000fe2000780c0ff */
[----:B------:R-:W-:-:S06]  /*1d90*/  IMAD.MOV.U32 R3, RZ, RZ, 0x7ff00000 ;  /* 0x7ff00000ff037424 */ /* 0x000fcc00078e00ff */
[----:B------:R-:W-:-:S10]  /*1da0*/  DFMA R2, R4, R2, +INF ;  /* 0x7ff000000402742b */ /* 0x000fd40000000002 */
[----:B------:R-:W-:Y:S02]  /*1db0*/  FSEL R4, R2, RZ, P0 ;  /* 0x000000ff02047208 */ /* 0x000fe40000000000 */
[----:B------:R-:W-:-:S07]  /*1dc0*/  FSEL R5, R3, -QNAN , P0 ;  /* 0xfff0000003057808 */ /* 0x000fce0000000000 */
.L_x_21:
[----:B------:R-:W-:Y:S05]  /*1dd0*/  BSYNC.RECONVERGENT B1 ;  /* 0x0000000000017941 */ /* 0x000fea0003800200 */
.L_x_19:
[----:B------:R-:W0:Y:S01]  /*1de0*/  MUFU.RCP64H R3, R9 ;  /* 0x0000000900037308 */ /* 0x000e220000001800 */
[----:B------:R-:W-:Y:S01]  /*1df0*/  VIADD R2, R9, 0x300402 ;  /* 0x0030040209027836 */ /* 0x000fe20000000000 */
[----:B------:R-:W-:Y:S01]  /*1e00*/  UMOV UR6, 0xfeebc2a0 ;  /* 0xfeebc2a000067882 */ /* 0x000fe20000000000 */
[----:B------:R-:W-:Y:S01]  /*1e10*/  UMOV UR7, 0x39b4484b ;  /* 0x39b4484b00077882 */ /* 0x000fe20000000000 */
[----:B------:R-:W-:Y:S01]  /*1e20*/  BSSY.RECONVERGENT B1, `(.L_x_22) ;  /* 0x0000011000017945 */ /* 0x000fe20003800200 */
[C---:B------:R-:W-:Y:S01]  /*1e30*/  DSETP.GEU.AND P0, PT, |R16|.reuse, UR6, PT ;  /* 0x0000000610007e2a */ /* 0x040fe2000bf0e200 */
[----:B------:R-:W-:Y:S01]  /*1e40*/  FSETP.GEU.AND P1, PT, |R2|, 5.8789094863358348022e-39, PT ;  /* 0x004004020200780b */ /* 0x000fe20003f2e200 */
[----:B0-----:R-:W-:-:S08]  /*1e50*/  DFMA R6, -|R16|, R2, 1 ;  /* 0x3ff000001006742b */ /* 0x001fd00000000302 */
[----:B------:R-:W-:-:S08]  /*1e60*/  DFMA R6, R6, R6, R6 ;  /* 0x000000060606722b */ /* 0x000fd00000000006 */
[----:B------:R-:W-:Y:S02]  /*1e70*/  DFMA R12, R2, R6, R2 ;  /* 0x00000006020c722b */ /* 0x000fe40000000002 */
[C---:B------:R-:W-:Y:S02]  /*1e80*/  DMUL R6, |R16|.reuse, 0.5 ;  /* 0x3fe0000010067828 */ /* 0x040fe40000000200 */
[----:B------:R-:W-:-:S04]  /*1e90*/  DMUL R2, R16, R16 ;  /* 0x0000001010027228 */ /* 0x000fc80000000000 */
[----:B------:R-:W-:-:S04]  /*1ea0*/  DFMA R14, -|R16|, R12, 1 ;  /* 0x3ff00000100e742b */ /* 0x000fc8000000030c */
[----:B------:R-:W-:Y:S02]  /*1eb0*/  FSEL R6, R6, R10, !P0 ;  /* 0x0000000a06067208 */ /* 0x000fe40004000000 */
[----:B------:R-:W-:Y:S02]  /*1ec0*/  FSEL R7, R7, R11, !P0 ;  /* 0x0000000b07077208 */ /* 0x000fe40004000000 */
[----:B------:R-:W-:Y:S01]  /*1ed0*/  DFMA R12, R12, R14, R12 ;  /* 0x0000000e0c0c722b */ /* 0x000fe2000000000c */
[----:B------:R-:W-:Y:S10]  /*1ee0*/  @P1 BRA `(.L_x_23) ;  /* 0x0000000000101947 */ /* 0x000ff40003800000 */
[----:B------:R-:W-:-:S05]  /*1ef0*/  LOP3.LUT R0, R9, 0x7fffffff, RZ, 0xc0, !PT ;  /* 0x7fffffff09007812 */ /* 0x000fca00078ec0ff */
[----:B------:R-:W-:Y:S01]  /*1f00*/  VIADD R15, R0, 0xfff00000 ;  /* 0xfff00000000f7836 */ /* 0x000fe20000000000 */
[----:B------:R-:W-:-:S07]  /*1f10*/  MOV R0, 0x1f30 ;  /* 0x00001f3000007802 */ /* 0x000fce0000000f00 */
[----:B------:R-:W-:Y:S05]  /*1f20*/  CALL.REL.NOINC `($__internal_0_$__cuda_sm20_dblrcp_rn_slowpath_v3) ;  /* 0x0000005400987944 */ /* 0x000fea0003c00000 */
.L_x_23:
[----:B------:R-:W-:Y:S05]  /*1f30*/  BSYNC.RECONVERGENT B1 ;  /* 0x0000000000017941 */ /* 0x000fea0003800200 */
.L_x_22:
[----:B------:R-:W-:Y:S01]  /*1f40*/  IMAD.MOV.U32 R10, RZ, RZ, 0x1fb7b95e ;  /* 0x1fb7b95eff0a7424 */ /* 0x000fe200078e00ff */
[----:B------:R-:W-:Y:S01]  /*1f50*/  UMOV UR6, 0x687428c ;  /* 0x0687428c00067882 */ /* 0x000fe20000000000 */
[----:B------:R-:W-:Y:S01]  /*1f60*/  IMAD.MOV.U32 R11, RZ, RZ, 0x3dcf0b5b ;  /* 0x3dcf0b5bff0b7424 */ /* 0x000fe200078e00ff */
[----:B------:R-:W-:Y:S01]  /*1f70*/  UMOV UR7, 0x3d5249f9 ;  /* 0x3d5249f900077882 */ /* 0x000fe20000000000 */
[----:B------:R-:W-:Y:S01]  /*1f80*/  DFMA R4, R4, R6, -R12 ;  /* 0x000000060404722b */ /* 0x000fe2000000080c */
[----:B------:R-:W-:Y:S01]  /*1f90*/  UMOV UR8, 0x6dc9c883 ;  /* 0x6dc9c88300087882 */ /* 0x000fe20000000000 */
[----:B------:R-:W-:Y:S02]  /*1fa0*/  UMOV UR9, 0x3fe45f30 ;  /* 0x3fe45f3000097882 */ /* 0x000fe40000000000 */
[----:B------:R-:W-:Y:S01]  /*1fb0*/  DFMA R10, R2, UR6, -R10 ;  /* 0x00000006020a7c2b */ /* 0x000fe2000800080a */
[----:B------:R-:W-:Y:S01]  /*1fc0*/  UMOV UR6, 0x9311fa14 ;  /* 0x9311fa1400067882 */ /* 0x000fe20000000000 */
[----:B------:R-:W-:-:S02]  /*1fd0*/  UMOV UR7, 0x3e432e58 ;  /* 0x3e432e5800077882 */ /* 0x000fc40000000000 */
[----:B------:R-:W-:-:S04]  /*1fe0*/  DMUL R4, R4, UR8 ;  /* 0x0000000804047c28 */ /* 0x000fc80008000000 */
        /* <DEDUP_REMOVED lines=15> */
[----:B------:R-:W-:-:S08]  /*20e0*/  DFMA R10, R2, R10, -UR6 ;  /* 0x80000006020a7e2b */ /* 0x000fd0000800000a */
[----:B------:R-:W-:Y:S01]  /*20f0*/  DFMA R18, |R16|, R10, R4 ;  /* 0x0000000a1012722b */ /* 0x000fe20000000204 */
[----:B------:R-:W-:Y:S10]  /*2100*/  BRA `(.L_x_4) ;  /* 0x0000001800187947 */ /* 0x000ff40003800000 */
.L_x_5:
[----:B------:R-:W-:Y:S01]  /*2110*/  UMOV UR6, 0xec2adc83 ;  /* 0xec2adc8300067882 */ /* 0x000fe20000000000 */
[----:B------:R-:W-:Y:S02]  /*2120*/  UMOV UR7, 0x4009b510 ;  /* 0x4009b51000077882 */ /* 0x000fe40000000000 */
[----:B------:R-:W-:-:S14]  /*2130*/  DSETP.GTU.AND P0, PT, |R16|, UR6, PT ;  /* 0x0000000610007e2a */ /* 0x000fdc000bf0c200 */
[----:B------:R-:W-:Y:S05]  /*2140*/  @P0 BRA `(.L_x_24) ;  /* 0x00000004003c0947 */ /* 0x000fea0003800000 */
[----:B------:R-:W-:Y:S01]  /*2150*/  UMOV UR6, 0xd4dff243 ;  /* 0xd4dff24300067882 */ /* 0x000fe20000000000 */
[----:B------:R-:W-:Y:S01]  /*2160*/  UMOV UR7, 0x400193be ;  /* 0x400193be00077882 */ /* 0x000fe20000000000 */
[----:B------:R-:W-:Y:S01]  /*2170*/  IMAD.MOV.U32 R2, RZ, RZ, -0x1b27468b ;  /* 0xe4d8b975ff027424 */ /* 0x000fe200078e00ff */
        /* <DEDUP_REMOVED lines=76> */
.L_x_24:
        /* <DEDUP_REMOVED lines=11> */
[----:B------:R-:W-:Y:S01]  /*26f0*/  DADD R18, R18, -UR6 ;  /* 0x8000000612127e29 */ /* 0x000fe20008000000 */
[----:B------:R-:W-:Y:S01]  /*2700*/  UMOV UR6, 0x69f1d8c ;  /* 0x069f1d8c00067882 */ /* 0x000fe20000000000 */
[----:B------:R-:W-:-:S06]  /*2710*/  UMOV UR7, 0x3cba3c76 ;  /* 0x3cba3c7600077882 */ /* 0x000fcc0000000000 */
[----:B------:R-:W-:Y:S01]  /*2720*/  DFMA R2, R18, UR6, R2 ;  /* 0x0000000612027c2b */ /* 0x000fe20008000002 */
        /* <DEDUP_REMOVED lines=59> */
.L_x_25:
        /* <DEDUP_REMOVED lines=11> */
[----:B------:R-:W-:Y:S01]  /*2b90*/  DADD R18, R18, -UR6 ;  /* 0x8000000612127e29 */ /* 0x000fe20008000000 */
        /* <DEDUP_REMOVED lines=47> */
.L_x_26:
[----:B------:R-:W-:Y:S01]  /*2e90*/  DSETP.NEU.AND P0, PT, |R16|, +INF , PT ;  /* 0x7ff000001000742a */ /* 0x000fe20003f0d200 */
[----:B------:R-:W-:-:S13]  /*2ea0*/  CS2R R18, SRZ ;  /* 0x0000000000127805 */ /* 0x000fda000001ff00 */
[----:B------:R-:W-:Y:S05]  /*2eb0*/  @!P0 BRA `(.L_x_4) ;  /* 0x0000000800ac8947 */ /* 0x000fea0003800000 */
[----:B------:R-:W0:Y:S01]  /*2ec0*/  MUFU.RCP64H R9, R9 ;  /* 0x0000000900097308 */ /* 0x000e220000001800 */
[----:B------:R-:W-:Y:S01]  /*2ed0*/  MOV R8, RZ ;  /* 0x000000ff00087202 */ /* 0x000fe20000000f00 */
[----:B------:R-:W-:Y:S01]  /*2ee0*/  UMOV UR6, 0xa050209c ;  /* 0xa050209c00067882 */ /* 0x000fe20000000000 */
[----:B------:R-:W-:Y:S01]  /*2ef0*/  UMOV UR7, 0x41943281 ;  /* 0x4194328100077882 */ /* 0x000fe20000000000 */
[----:B------:R-:W-:Y:S01]  /*2f00*/  UMOV UR8, 0x6dc9c883 ;  /* 0x6dc9c88300087882 */ /* 0x000fe20000000000 */
[----:B------:R-:W-:Y:S01]  /*2f10*/  UMOV UR9, 0x3fe45f30 ;  /* 0x3fe45f3000097882 */ /* 0x000fe20000000000 */
[----:B------:R-:W-:Y:S01]  /*2f20*/  BSSY.RECONVERGENT B3, `(.L_x_27) ;  /* 0x0000049000037945 */ /* 0x000fe20003800200 */
[----:B0-----:R-:W-:-:S08]  /*2f30*/  DFMA R2, -|R16|, R8, 1 ;  /* 0x3ff000001002742b */ /* 0x001fd00000000308 */
[----:B------:R-:W-:-:S08]  /*2f40*/  DFMA R2, R2, R2, R2 ;  /* 0x000000020202722b */ /* 0x000fd00000000002 */
[----:B------:R-:W-:Y:S01]  /*2f50*/  DFMA R14, R8, R2, R8 ;  /* 0x00000002080e722b */ /* 0x000fe20000000008 */
[----:B------:R-:W-:Y:S02]  /*2f60*/  IMAD.MOV.U32 R2, RZ, RZ, -0x645b9185 ;  /* 0x9ba46e7bff027424 */ /* 0x000fe400078e00ff */
[----:B------:R-:W-:-:S05]  /*2f70*/  IMAD.MOV.U32 R3, RZ, RZ, 0x416024e9 ;  /* 0x416024e9ff037424 */ /* 0x000fca00078e00ff */
        /* <DEDUP_REMOVED lines=29> */
[----:B------:R-:W-:Y:S02]  /*3150*/  IMAD.MOV.U32 R2, RZ, RZ, -0x6c7a2a4f ;  /* 0x9385d5b1ff027424 */ /* 0x000fe400078e00ff */
        /* <DEDUP_REMOVED lines=37> */
.L_x_28:
[----:B------:R-:W-:Y:S05]  /*33b0*/  BSYNC.RECONVERGENT B3 ;  /* 0x0000000000037941 */ /* 0x000fea0003800200 */
.L_x_27:
        /* <DEDUP_REMOVED lines=33> */
.L_x_32:
[----:B------:R-:W-:Y:S05]  /*35d0*/  BSYNC.RECONVERGENT B4 ;  /* 0x0000000000047941 */ /* 0x000fea0003800200 */
.L_x_31:
[----:B------:R-:W-:-:S07]  /*35e0*/  VIADD R0, R0, 0x1 ;  /* 0x0000000100007836 */ /* 0x000fce0000000000 */
.L_x_30:
[----:B------:R-:W-:Y:S05]  /*35f0*/  BSYNC.RECONVERGENT B3 ;  /* 0x0000000000037941 */ /* 0x000fea0003800200 */
.L_x_29:
        /* <DEDUP_REMOVED lines=14> */
[----:B------:R-:W-:Y:S02]  /*36e0*/  FSEL R24, R24, -8.06006814911005101289e+34, !P0 ;  /* 0xf9785eba18187808 */ /* 0x000fe40004000000 */
[----:B------:R-:W-:-:S06]  /*36f0*/  FSEL R25, -R25, 0.11223486810922622681, !P0 ;  /* 0x3de5db6519197808 */ /* 0x000fcc0004000100 */
[----:B--2---:R-:W-:-:S08]  /*3700*/  DFMA R8, R14, R24, R8 ;  /* 0x000000180e08722b */ /* 0x004fd00000000008 */
[----:B------:R-:W-:-:S08]  /*3710*/  DFMA R8, R14, R8, R10 ;  /* 0x000000080e08722b */ /* 0x000fd0000000000a */
[----:B---3--:R-:W-:Y:S02]  /*3720*/  DFMA R4, R14, R8, R4 ;  /* 0x000000080e04722b */ /* 0x008fe40000000004 */
[----:B------:R-:W-:-:S06]  /*3730*/  DADD R8, -RZ, |R16| ;  /* 0x00000000ff087229 */ /* 0x000fcc0000000510 */
[----:B------:R-:W-:Y:S02]  /*3740*/  DFMA R6, R14, R4, R6 ;  /* 0x000000040e06722b */ /* 0x000fe40000000006 */
[----:B------:R-:W1:Y:S01]  /*3750*/  MUFU.RSQ64H R5, R9 ;  /* 0x0000000900057308 */ /* 0x000e620000001c00 */
[----:B------:R-:W-:Y:S02]  /*3760*/  IMAD.MOV.U32 R4, RZ, RZ, RZ ;  /* 0x000000ffff047224 */ /* 0x000fe400078e00ff */
[----:B0-----:R-:W-:-:S03]  /*3770*/  VIADD R18, R9, 0xfff00000 ;  /* 0xfff0000009127836 */ /* 0x001fc60000000000 */
[----:B----4-:R-:W-:Y:S02]  /*3780*/  DFMA R6, R14, R6, R20 ;  /* 0x000000060e06722b */ /* 0x010fe40000000014 */
[----:B------:R-:W-:-:S06]  /*3790*/  ISETP.GE.U32.AND P1, PT, R18, 0x7fe00000, PT ;  /* 0x7fe000001200780c */ /* 0x000fcc0003f26070 */
[----:B------:R-:W-:Y:S02]  /*37a0*/  DFMA R6, R14, R6, R22 ;  /* 0x000000060e06722b */ /* 0x000fe40000000016 */
[----:B-1----:R-:W-:-:S06]  /*37b0*/  DMUL R10, R4, R4 ;  /* 0x00000004040a7228 */ /* 0x002fcc0000000000 */
[----:B------:R-:W-:Y:S02]  /*37c0*/  DFMA R2, R6, R2, R2 ;  /* 0x000000020602722b */ /* 0x000fe40000000002 */
[----:B------:R-:W-:Y:S02]  /*37d0*/  DFMA R6, R14, R6, 1 ;  /* 0x3ff000000e06742b */ /* 0x000fe40000000006 */
[----:B------:R-:W-:Y:S01]  /*37e0*/  DFMA R10, |R16|, -R10, 1 ;  /* 0x3ff00000100a742b */ /* 0x000fe20000000a0a */
[----:B------:R-:W-:Y:S01]  /*37f0*/  IMAD.MOV.U32 R14, RZ, RZ, 0x0 ;  /* 0x00000000ff0e7424 */ /* 0x000fe200078e00ff */
[----:B------:R-:W-:-:S06]  /*3800*/  MOV R15, 0x3fd80000 ;  /* 0x3fd80000000f7802 */ /* 0x000fcc0000000f00 */
[----:B------:R-:W-:Y:S01]  /*3810*/  FSEL R6, R6, R2, !P0 ;  /* 0x0000000206067208 */ /* 0x000fe20004000000 */
[----:B------:R-:W-:Y:S01]  /*3820*/  DFMA R14, R10, R14, 0.5 ;  /* 0x3fe000000a0e742b */ /* 0x000fe2000000000e */
[----:B------:R-:W-:Y:S01]  /*3830*/  FSEL R7, R7, R3, !P0 ;  /* 0x0000000307077208 */ /* 0x000fe20004000000 */
[----:B------:R-:W-:Y:S01]  /*3840*/  DMUL R10, R4, R10 ;  /* 0x0000000a040a7228 */ /* 0x000fe20000000000 */
[----:B------:R-:W-:-:S04]  /*3850*/  LOP3.LUT P0, RZ, R0, 0x2, RZ, 0xc0, !PT ;  /* 0x0000000200ff7812 */ /* 0x000fc8000780c0ff */
[----:B------:R-:W-:-:S03]  /*3860*/  DADD R2, RZ, -R6 ;  /* 0x00000000ff027229 */ /* 0x000fc60000000806 */
[----:B------:R-:W-:-:S07]  /*3870*/  DFMA R4, R14, R10, R4 ;  /* 0x0000000a0e04722b */ /* 0x000fce0000000004 */
[----:B------:R-:W-:Y:S02]  /*3880*/  FSEL R18, R6, R2, !P0 ;  /* 0x0000000206127208 */ /* 0x000fe40004000000 */
[----:B------:R-:W-:Y:S01]  /*3890*/  FSEL R19, R7, R3, !P0 ;  /* 0x0000000307137208 */ /* 0x000fe20004000000 */
[----:B------:R-:W-:Y:S06]  /*38a0*/  @!P1 BRA `(.L_x_34) ;  /* 0x0000000000189947 */ /* 0x000fec0003800000 */
[----:B------:R-:W-:Y:S01]  /*38b0*/  IMAD.MOV.U32 R3, RZ, RZ, R8 ;  /* 0x000000ffff037224 */ /* 0x000fe200078e0008 */
[----:B------:R-:W-:Y:S01]  /*38c0*/  MOV R0, 0x38f0 ;  /* 0x000038f000007802 */ /* 0x000fe20000000f00 */
[----:B------:R-:W-:-:S07]  /*38d0*/  IMAD.MOV.U32 R2, RZ, RZ, R9 ;  /* 0x000000ffff027224 */ /* 0x000fce00078e0009 */
[----:B------:R-:W-:Y:S05]  /*38e0*/  CALL.REL.NOINC `($__internal_2_$__cuda_sm20_drsqrt_f64_slowpath_v2) ;  /* 0x0000004400487944 */ /* 0x000fea0003c00000 */
[----:B------:R-:W-:Y:S02]  /*38f0*/  IMAD.MOV.U32 R4, RZ, RZ, R2 ;  /* 0x000000ffff047224 */ /* 0x000fe400078e0002 */
[----:B------:R-:W-:-:S07]  /*3900*/  IMAD.MOV.U32 R5, RZ, RZ, R3 ;  /* 0x000000ffff057224 */ /* 0x000fce00078e0003 */
.L_x_34:
[----:B------:R-:W-:Y:S05]  /*3910*/  BSYNC.RECONVERGENT B1 ;  /* 0x0000000000017941 */ /* 0x000fea0003800200 */
.L_x_33:
[----:B------:R-:W-:Y:S01]  /*3920*/  UMOV UR6, 0x33d43651 ;  /* 0x33d4365100067882 */ /* 0x000fe20000000000 */
[----:B------:R-:W-:Y:S02]  /*3930*/  UMOV UR7, 0x3fe98845 ;  /* 0x3fe9884500077882 */ /* 0x000fe40000000000 */
[----:B------:R-:W-:-:S08]  /*3940*/  DMUL R4, R4, UR6 ;  /* 0x0000000604047c28 */ /* 0x000fd00008000000 */
[----:B------:R-:W-:-:S08]  /*3950*/  DMUL R4, R12, R4 ;  /* 0x000000040c047228 */ /* 0x000fd00000000000 */
[----:B------:R-:W-:-:S11]  /*3960*/  DMUL R18, R4, R18 ;  /* 0x0000001204127228 */ /* 0x000fd60000000000 */
.L_x_4:
[----:B------:R-:W-:Y:S05]  /*3970*/  BSYNC.RECONVERGENT B0 ;  /* 0x0000000000007941 */ /* 0x000fea0003800200 */
.L_x_0:
[----:B------:R-:W-:Y:S01]  /*3980*/  UMOV UR6, 0x8f9d3f28 ;  /* 0x8f9d3f2800067882 */ /* 0x000fe20000000000 */
[----:B------:R-:W-:Y:S01]  /*3990*/  UMOV UR7, 0x3fe97f4a ;  /* 0x3fe97f4a00077882 */ /* 0x000fe20000000000 */
[----:B------:R-:W-:Y:S01]  /*39a0*/  BSSY.RECONVERGENT B0, `(.L_x_35) ;  /* 0x0000372000007945 */ /* 0x000fe20003800200 */
[----:B------:R-:W-:-:S14]  /*39b0*/  DSETP.GTU.AND P0, PT, |R16|, UR6, PT ;  /* 0x0000000610007e2a */ /* 0x000fdc000bf0c200 */
[----:B------:R-:W-:Y:S05]  /*39c0*/  @P0 BRA `(.L_x_36) ;  /* 0x0000001c007c0947 */ /* 0x000fea0003800000 */
[----:B------:R-:W-:Y:S01]  /*39d0*/  DMUL R4, R16, R16 ;  /* 0x0000001010047228 */ /* 0x000fe20000000000 */
[----:B------:R-:W-:Y:S01]  /*39e0*/  IMAD.MOV.U32 R2, RZ, RZ, 0x51c18514 ;  /* 0x51c18514ff027424 */ /* 0x000fe200078e00ff */
[----:B------:R-:W-:Y:S01]  /*39f0*/  UMOV UR6, 0xa1b77c65 ;  /* 0xa1b77c6500067882 */ /* 0x000fe20000000000 */
[----:B------:R-:W-:Y:S01]  /*3a00*/  IMAD.MOV.U32 R3, RZ, RZ, 0x3d13098c ;  /* 0x3d13098cff037424 */ /* 0x000fe200078e00ff */
[----:B------:R-:W-:Y:S01]  /*3a10*/  UMOV UR7, 0x3c8efbd0 ;  /* 0x3c8efbd000077882 */ /* 0x000fe20000000000 */
[----:B------:R-:W-:Y:S01]  /*3a20*/  ISETP.GT.AND P1, PT, R9, 0xfffff, PT ;  /* 0x000fffff0900780c */ /* 0x000fe20003f24270 */
[----:B------:R-:W-:Y:S01]  /*3a30*/  UMOV UR8, 0x80000000 ;  /* 0x8000000000087882 */ /* 0x000fe20000000000 */
[----:B------:R-:W-:Y:S01]  /*3a40*/  UMOV UR9, 0x3e15a30c ;  /* 0x3e15a30c00097882 */ /* 0x000fe20000000000 */
[----:B------:R-:W-:Y:S01]  /*3a50*/  BSSY.RECONVERGENT B1, `(.L_x_37) ;  /* 0x000006e000017945 */ /* 0x000fe20003800200 */
[----:B------:R-:W-:Y:S01]  /*3a60*/  DFMA R2, R4, UR6, -R2 ;  /* 0x0000000604027c2b */ /* 0x000fe20008000802 */
        /* <DEDUP_REMOVED lines=10> */
[----:B------:R-:W-:Y:S01]  /*3b10*/  DADD R2, -RZ, |R16| ;  /* 0x00000000ff027229 */ /* 0x000fe20000000510 */
[----:B------:R-:W-:-:S05]  /*3b20*/  UMOV UR7, 0x3ee3d1a2 ;  /* 0x3ee3d1a200077882 */ /* 0x000fca0000000000 */
[----:B------:R-:W-:Y:S01]  /*3b30*/  DFMA R10, R4, R6, -UR6 ;  /* 0x80000006040a7e2b */ /* 0x000fe20008000006 */
[----:B------:R-:W-:Y:S01]  /*3b40*/  UMOV UR6, 0xd3ed6294 ;  /* 0xd3ed629400067882 */ /* 0x000fe20000000000 */
[----:B------:R-:W-:Y:S02]  /*3b50*/  UMOV UR7, 0x3f4183dc ;  /* 0x3f4183dc00077882 */ /* 0x000fe40000000000 */
[----:B------:R-:W-:Y:S02]  /*3b60*/  IMAD.MOV.U32 R6, RZ, RZ, R2 ;  /* 0x000000ffff067224 */ /* 0x000fe400078e0002 */
[----:B------:R-:W-:Y:S01]  /*3b70*/  IMAD.MOV.U32 R7, RZ, RZ, R3 ;  /* 0x000000ffff077224 */ /* 0x000fe200078e0003 */
[----:B------:R-:W-:Y:S02]  /*3b80*/  @!P1 DMUL R6, |R16|, 1.80143985094819840000e+16 ;  /* 0x4350000010069828 */ /* 0x000fe40000000200 */
[----:B------:R-:W-:Y:S01]  /*3b90*/  DFMA R10, R4, R10, UR6 ;  /* 0x00000006040a7e2b */ /* 0x000fe2000800000a */
[----:B------:R-:W-:Y:S01]  /*3ba0*/  UMOV UR6, 0x40000000 ;  /* 0x4000000000067882 */ /* 0x000fe20000000000 */
[----:B------:R-:W-:-:S02]  /*3bb0*/  UMOV UR7, 0x3fdba967 ;  /* 0x3fdba96700077882 */ /* 0x000fc40000000000 */
[C---:B------:R-:W-:Y:S01]  /*3bc0*/  DADD R12, R4.reuse, -UR6 ;  /* 0x80000006040c7e29 */ /* 0x040fe20008000000 */
[----:B------:R-:W-:Y:S01]  /*3bd0*/  UMOV UR6, 0xcf04f123 ;  /* 0xcf04f12300067882 */ /* 0x000fe20000000000 */
[----:B------:R-:W-:Y:S02]  /*3be0*/  UMOV UR7, 0x3f903921 ;  /* 0x3f90392100077882 */ /* 0x000fe40000000000 */
[----:B------:R-:W-:Y:S01]  /*3bf0*/  @!P1 IMAD.MOV.U32 R9, RZ, RZ, R7 ;  /* 0x000000ffff099224 */ /* 0x000fe200078e0007 */
[----:B------:R-:W-:Y:S01]  /*3c00*/  DFMA R10, R4, R10, -UR6 ;  /* 0x80000006040a7e2b */ /* 0x000fe2000800000a */
[----:B------:R-:W-:Y:S01]  /*3c10*/  UMOV UR6, 0xd7753176 ;  /* 0xd775317600067882 */ /* 0x000fe20000000000 */
[----:B------:R-:W-:Y:S01]  /*3c20*/  UMOV UR7, 0x3fc5db69 ;  /* 0x3fc5db6900077882 */ /* 0x000fe20000000000 */
[----:B------:R-:W-:Y:S01]  /*3c30*/  VIADD R0, R9, 0xffffffff ;  /* 0xffffffff09007836 */ /* 0x000fe20000000000 */
[----:B------:R-:W-:-:S04]  /*3c40*/  DADD R12, R12, UR8 ;  /* 0x000000080c0c7e29 */ /* 0x000fc80008000000 */
[----:B------:R-:W-:Y:S01]  /*3c50*/  ISETP.GT.U32.AND P0, PT, R0, 0x7feffffe, PT ;  /* 0x7feffffe0000780c */ /* 0x000fe20003f04070 */
[----:B------:R-:W-:Y:S01]  /*3c60*/  DFMA R10, R4, R10, UR6 ;  /* 0x00000006040a7e2b */ /* 0x000fe2000800000a */
[----:B------:R-:W-:Y:S02]  /*3c70*/  IMAD.MOV.U32 R0, RZ, RZ, -0x3ff ;  /* 0xfffffc01ff007424 */ /* 0x000fe400078e00ff */
[----:B------:R-:W-:Y:S01]  /*3c80*/  IMAD.MOV.U32 R4, RZ, RZ, R8 ;  /* 0x000000ffff047224 */ /* 0x000fe200078e0008 */
[----:B------:R-:W-:Y:S01]  /*3c90*/  @!P1 MOV R4, R6 ;  /* 0x0000000600049202 */ /* 0x000fe20000000f00 */
[----:B------:R-:W-:-:S03]  /*3ca0*/  @!P1 IMAD.MOV.U32 R0, RZ, RZ, -0x435 ;  /* 0xfffffbcbff009424 */ /* 0x000fc600078e00ff */
[----:B------:R-:W-:-:S04]  /*3cb0*/  DMUL R20, R10, R12 ;  /* 0x0000000c0a147228 */ /* 0x000fc80000000000 */
[----:B------:R-:W-:Y:S07]  /*3cc0*/  @P0 BRA `(.L_x_38) ;  /* 0x0000000400000947 */ /* 0x000fee0003800000 */
[----:B------:R-:W-:Y:S01]  /*3cd0*/  LOP3.LUT R5, R9, 0xfffff, RZ, 0xc0, !PT ;  /* 0x000fffff09057812 */ /* 0x000fe200078ec0ff */
[----:B------:R-:W-:Y:S01]  /*3ce0*/  IMAD.MOV.U32 R6, RZ, RZ, RZ ;  /* 0x000000ffff067224 */ /* 0x000fe200078e00ff */
[----:B------:R-:W-:Y:S01]  /*3cf0*/  UMOV UR6, 0x3ae80f1e ;  /* 0x3ae80f1e00067882 */ /* 0x000fe20000000000 */
[----:B------:R-:W-:Y:S01]  /*3d00*/  IMAD.MOV.U32 R22, RZ, RZ, -0x748574fc ;  /* 0x8b7a8b04ff167424 */ /* 0x000fe200078e00ff */
[----:B------:R-:W-:Y:S01]  /*3d10*/  LOP3.LUT R5, R5, 0x3ff00000, RZ, 0xfc, !PT ;  /* 0x3ff0000005057812 */ /* 0x000fe200078efcff */
[----:B------:R-:W-:Y:S01]  /*3d20*/  IMAD.MOV.U32 R23, RZ, RZ, 0x3ed0ee25 ;  /* 0x3ed0ee25ff177424 */ /* 0x000fe200078e00ff */
[----:B------:R-:W-:Y:S01]  /*3d30*/  UMOV UR7, 0x3eb1380b ;  /* 0x3eb1380b00077882 */ /* 0x000fe20000000000 */
[----:B------:R-:W-:Y:S01]  /*3d40*/  LEA.HI R0, R9, R0, RZ, 0xc ;  /* 0x0000000009007211 */ /* 0x000fe200078f60ff */
[----:B------:R-:W-:Y:S01]  /*3d50*/  IMAD.MOV.U32 R25, RZ, RZ, 0x43300000 ;  /* 0x43300000ff197424 */ /* 0x000fe200078e00ff */
[----:B------:R-:W-:Y:S01]  /*3d60*/  ISETP.GE.U32.AND P0, PT, R5, 0x3ff6a09f, PT ;  /* 0x3ff6a09f0500780c */ /* 0x000fe20003f06070 */
[----:B------:R-:W-:Y:S01]  /*3d70*/  UMOV UR8, 0x80000000 ;  /* 0x8000000000087882 */ /* 0x000fe20000000000 */
[----:B------:R-:W-:-:S11]  /*3d80*/  UMOV UR9, 0x43300000 ;  /* 0x4330000000097882 */ /* 0x000fd60000000000 */
        /* <DEDUP_REMOVED lines=52> */
.L_x_38:
[----:B------:R-:W-:Y:S01]  /*40d0*/  IMAD.MOV.U32 R4, RZ, RZ, 0x0 ;  /* 0x00000000ff047424 */ /* 0x000fe200078e00ff */
[----:B------:R-:W-:Y:S01]  /*40e0*/  LOP3.LUT P0, RZ, R7, 0x7fffffff, RZ, 0xc0, !PT ;  /* 0x7fffffff07ff7812 */ /* 0x000fe2000780c0ff */
[----:B------:R-:W-:-:S06]  /*40f0*/  IMAD.MOV.U32 R5, RZ, RZ, 0x7ff00000 ;  /* 0x7ff00000ff057424 */ /* 0x000fcc00078e00ff */
[----:B------:R-:W-:-:S10]  /*4100*/  DFMA R4, R6, R4, +INF ;  /* 0x7ff000000604742b */ /* 0x000fd40000000004 */
[----:B------:R-:W-:Y:S02]  /*4110*/  FSEL R22, R4, RZ, P0 ;  /* 0x000000ff04167208 */ /* 0x000fe40000000000 */
[----:B------:R-:W-:-:S07]  /*4120*/  FSEL R23, R5, -QNAN , P0 ;  /* 0xfff0000005177808 */ /* 0x000fce0000000000 */
.L_x_39:
[----:B------:R-:W-:Y:S05]  /*4130*/  BSYNC.RECONVERGENT B1 ;  /* 0x0000000000017941 */ /* 0x000fea0003800200 */
.L_x_37:
[----:B------:R-:W-:Y:S01]  /*4140*/  UMOV UR6, 0xf277bbe5 ;  /* 0xf277bbe500067882 */ /* 0x000fe20000000000 */
[----:B------:R-:W-:Y:S01]  /*4150*/  UMOV UR7, 0x400fb319 ;  /* 0x400fb31900077882 */ /* 0x000fe20000000000 */
[----:B------:R-:W-:Y:S01]  /*4160*/  BSSY.RECONVERGENT B3, `(.L_x_40) ;  /* 0x0000160000037945 */ /* 0x000fe20003800200 */
        /* <DEDUP_REMOVED lines=12> */
[----:B------:R-:W-:Y:S01]  /*4230*/  DFMA R4, R2, -UR6, -R4 ;  /* 0x8000000602047c2b */ /* 0x000fe20008000804 */
        /* <DEDUP_REMOVED lines=47> */
.L_x_41:
        /* <DEDUP_REMOVED lines=62> */
.L_x_43:
        /* <DEDUP_REMOVED lines=10> */
[----:B------:R-:W-:-:S05]  /*49b0*/  MOV R5, 0x3cf4b3a7 ;  /* 0x3cf4b3a700057802 */ /* 0x000fca0000000f00 */
        /* <DEDUP_REMOVED lines=51> */
.L_x_44:
[----:B------:R-:W0:Y:S01]  /*4cf0*/  MUFU.RCP64H R3, R3 ;  /* 0x0000000300037308 */ /* 0x000e220000001800 */
[----:B------:R-:W-:Y:S01]  /*4d00*/  IMAD.MOV.U32 R2, RZ, RZ, RZ ;  /* 0x000000ffff027224 */ /* 0x000fe200078e00ff */
[----:B------:R-:W-:Y:S01]  /*4d10*/  UMOV UR6, 0x1c34685e ;  /* 0x1c34685e00067882 */ /* 0x000fe20000000000 */
[----:B------:R-:W-:Y:S01]  /*4d20*/  UMOV UR7, 0x414602fe ;  /* 0x414602fe00077882 */ /* 0x000fe20000000000 */
[----:B------:R-:W-:Y:S01]  /*4d30*/  UMOV UR8, 0x6dc9c883 ;  /* 0x6dc9c88300087882 */ /* 0x000fe20000000000 */
[----:B------:R-:W-:Y:S01]  /*4d40*/  UMOV UR9, 0x3fe45f30 ;  /* 0x3fe45f3000097882 */ /* 0x000fe20000000000 */
[----:B------:R-:W-:Y:S01]  /*4d50*/  BSSY.RECONVERGENT B4, `(.L_x_45) ;  /* 0x0000046000047945 */ /* 0x000fe20003800200 */
[----:B0-----:R-:W-:-:S08]  /*4d60*/  DFMA R4, -|R16|, R2, 1 ;  /* 0x3ff000001004742b */ /* 0x001fd00000000302 */
[----:B------:R-:W-:Y:S01]  /*4d70*/  DFMA R14, R4, R4, R4 ;  /* 0x00000004040e722b */ /* 0x000fe20000000004 */
[----:B------:R-:W-:Y:S02]  /*4d80*/  IMAD.MOV.U32 R4, RZ, RZ, 0x23b12b84 ;  /* 0x23b12b84ff047424 */ /* 0x000fe400078e00ff */
[----:B------:R-:W-:-:S05]  /*4d90*/  IMAD.MOV.U32 R5, RZ, RZ, 0x410ecd45 ;  /* 0x410ecd45ff057424 */ /* 0x000fca00078e00ff */
[----:B------:R-:W-:Y:S01]  /*4da0*/  DFMA R14, R2, R14, R2 ;  /* 0x0000000e020e722b */ /* 0x000fe20000000002 */
[----:B------:R-:W-:Y:S02]  /*4db0*/  IMAD.MOV.U32 R2, RZ, RZ, 0x7a655012 ;  /* 0x7a655012ff027424 */ /* 0x000fe400078e00ff */
        /* <DEDUP_REMOVED lines=23> */
[C---:B------:R-:W-:Y:S01]  /*4f30*/  DFMA R4, R24.reuse, R4, -UR6 ;  /* 0x8000000618047e2b */ /* 0x040fe20008000004 */
[----:B------:R-:W-:Y:S01]  /*4f40*/  UMOV UR6, 0x8c11a9dc ;  /* 0x8c11a9dc00067882 */ /* 0x000fe20000000000 */
[----:B------:R-:W-:Y:S02]  /*4f50*/  UMOV UR7, 0x40d115cb ;  /* 0x40d115cb00077882 */ /* 0x000fe40000000000 */
[----:B------:R-:W-:Y:S01]  /*4f60*/  DFMA R2, R24, -UR6, R2 ;  /* 0x8000000618027c2b */ /* 0x000fe20008000002 */
[----:B------:R-:W-:Y:S01]  /*4f70*/  UMOV UR6, 0x7e247bd4 ;  /* 0x7e247bd400067882 */ /* 0x000fe20000000000 */
[----:B------:R-:W-:Y:S02]  /*4f80*/  UMOV UR7, 0x40575178 ;  /* 0x4057517800077882 */ /* 0x000fe40000000000 */
[----:B------:R-:W-:-:S04]  /*4f90*/  DFMA R14, R14, R4, |R16| ;  /* 0x000000040e0e722b */ /* 0x000fc80000000410 */
[----:B------:R-:W-:Y:S01]  /*4fa0*/  DFMA R2, R24, R2, -UR6 ;  /* 0x8000000618027e2b */ /* 0x000fe20008000002 */
[----:B------:R-:W-:Y:S01]  /*4fb0*/  UMOV UR6, 0xe5fc36b2 ;  /* 0xe5fc36b200067882 */ /* 0x000fe20000000000 */
[----:B------:R-:W-:Y:S02]  /*4fc0*/  UMOV UR7, 0x401704c4 ;  /* 0x401704c400077882 */ /* 0x000fe40000000000 */
[C---:B------:R-:W-:Y:S02]  /*4fd0*/  DMUL R6, R14.reuse, UR8 ;  /* 0x000000080e067c28 */ /* 0x040fe40008000000 */
[----:B------:R-:W-:Y:S02]  /*4fe0*/  DSETP.GE.AND P0, PT, |R14|, 2.14748364800000000000e+09, PT ;  /* 0x41e000000e00742a */ /* 0x000fe40003f06200 */
[----:B------:R-:W-:Y:S01]  /*4ff0*/  DFMA R4, R24, R2, UR6 ;  /* 0x0000000618047e2b */ /* 0x000fe20008000002 */
[----:B------:R-:W-:Y:S01]  /*5000*/  UMOV UR6, 0x7a2fd531 ;  /* 0x7a2fd53100067882 */ /* 0x000fe20000000000 */
[----:B------:R-:W0:Y:S01]  /*5010*/  F2I.F64 R0, R6 ;  /* 0x0000000600007311 */ /* 0x000e220000301100 */
[----:B------:R-:W-:-:S05]  /*5020*/  UMOV UR7, 0x3fe15b74 ;  /* 0x3fe15b7400077882 */ /* 0x000fca0000000000 */
[----:B------:R-:W-:Y:S01]  /*5030*/  DFMA R4, R24, R4, -UR6 ;  /* 0x8000000618047e2b */ /* 0x000fe20008000004 */
[----:B------:R-:W-:Y:S01]  /*5040*/  UMOV UR6, 0xcf6cb79b ;  /* 0xcf6cb79b00067882 */ /* 0x000fe20000000000 */
[----:B------:R-:W-:-:S06]  /*5050*/  UMOV UR7, 0x3fba7fea ;  /* 0x3fba7fea00077882 */ /* 0x000fcc0000000000 */
[----:B------:R-:W-:Y:S01]  /*5060*/  DFMA R4, R24, R4, UR6 ;  /* 0x0000000618047e2b */ /* 0x000fe20008000004 */
[----:B0-----:R-:W0:Y:S01]  /*5070*/  I2F.F64 R2, R0 ;  /* 0x0000000000027312 */ /* 0x001e220000201c00 */
[----:B------:R-:W-:Y:S01]  /*5080*/  UMOV UR6, 0x54442d18 ;  /* 0x54442d1800067882 */ /* 0x000fe20000000000 */
[----:B------:R-:W-:Y:S02]  /*5090*/  UMOV UR7, 0x3ff921fb ;  /* 0x3ff921fb00077882 */ /* 0x000fe40000000000 */
[----:B0-----:R-:W-:Y:S01]  /*50a0*/  DFMA R8, R2, -UR6, R14 ;  /* 0x8000000602087c2b */ /* 0x001fe2000800000e */
[----:B------:R-:W-:Y:S01]  /*50b0*/  UMOV UR6, 0xeddcf548 ;  /* 0xeddcf54800067882 */ /* 0x000fe20000000000 */
[----:B------:R-:W-:Y:S02]  /*50c0*/  UMOV UR7, 0x3fafffff ;  /* 0x3fafffff00077882 */ /* 0x000fe40000000000 */
[----:B------:R-:W-:Y:S01]  /*50d0*/  DFMA R4, R24, R4, -UR6 ;  /* 0x8000000618047e2b */ /* 0x000fe20008000004 */
        /* <DEDUP_REMOVED lines=13> */
.L_x_46:
[----:B------:R-:W-:Y:S05]  /*51b0*/  BSYNC.RECONVERGENT B4 ;  /* 0x0000000000047941 */ /* 0x000fea0003800200 */
.L_x_45:
[----:B------:R-:W-:Y:S01]  /*51c0*/  LOP3.LUT R4, R0, 0x3, RZ, 0xc0, !PT ;  /* 0x0000000300047812 */ /* 0x000fe200078ec0ff */
[----:B------:R-:W-:Y:S01]  /*51d0*/  UMOV UR6, 0x54442d18 ;  /* 0x54442d1800067882 */ /* 0x000fe20000000000 */
[----:B------:R-:W-:Y:S01]  /*51e0*/  UMOV UR7, 0x3fe921fb ;  /* 0x3fe921fb00077882 */ /* 0x000fe20000000000 */
[----:B------:R-:W-:Y:S01]  /*51f0*/  BSSY.RECONVERGENT B4, `(.L_x_47) ;  /* 0x000001f000047945 */ /* 0x000fe20003800200 */
[----:B------:R-:W0:Y:S01]  /*5200*/  I2F.F64.U32 R14, R4 ;  /* 0x00000004000e7312 */ /* 0x000e220000201800 */
[----:B------:R-:W-:Y:S01]  /*5210*/  DADD R2, R2, -UR6 ;  /* 0x8000000602027e29 */ /* 0x000fe20008000000 */
[----:B------:R-:W-:-:S07]  /*5220*/  UMOV UR7, 0x3ff921fb ;  /* 0x3ff921fb00077882 */ /* 0x000fce0000000000 */
        /* <DEDUP_REMOVED lines=25> */
.L_x_50:
[----:B------:R-:W-:Y:S05]  /*53c0*/  BSYNC.RECONVERGENT B5 ;  /* 0x0000000000057941 */ /* 0x000fea0003800200 */
.L_x_49:
[----:B------:R-:W-:-:S07]  /*53d0*/  VIADD R0, R0, 0x1 ;  /* 0x0000000100007836 */ /* 0x000fce0000000000 */
.L_x_48:
[----:B------:R-:W-:Y:S05]  /*53e0*/  BSYNC.RECONVERGENT B4 ;  /* 0x0000000000047941 */ /* 0x000fea0003800200 */
.L_x_47:
[----:B------:R-:W0:Y:S01]  /*53f0*/  LDCU.64 UR6, c[0x4][0x8] ;  /* 0x01000100ff0677ac */ /* 0x000e220008000a00 */
[----:B------:R-:W-:-:S05]  /*5400*/  IMAD.SHL.U32 R4, R0, 0x40, RZ ;  /* 0x0000004000047824 */ /* 0x000fca00078e00ff */
[----:B------:R-:W-:-:S04]  /*5410*/  LOP3.LUT R4, R4, 0x40, RZ, 0xc0, !PT ;  /* 0x0000004004047812 */ /* 0x000fc800078ec0ff */
[----:B0-----:R-:W-:-:S05]  /*5420*/  IADD3 R12, P0, PT, R4, UR6, RZ ;  /* 0x00000006040c7c10 */ /* 0x001fca000ff1e0ff */
[----:B------:R-:W-:-:S05]  /*5430*/  IMAD.X R13, RZ, RZ, UR7, P0 ;  /* 0x00000007ff0d7e24 */ /* 0x000fca00080e06ff */
[----:B------:R-:W2:Y:S01]  /*5440*/  LDG.E.128.CONSTANT R4, desc[UR4][R12.64] ;  /* 0x000000040c047981 */ /* 0x000ea2000c1e9d00 */
[----:B------:R-:W-:Y:S01]  /*5450*/  LOP3.LUT R8, R0, 0x1, RZ, 0xc0, !PT ;  /* 0x0000000100087812 */ /* 0x000fe200078ec0ff */
[----:B------:R-:W-:Y:S01]  /*5460*/  IMAD.MOV.U32 R9, RZ, RZ, 0x20fd8164 ;  /* 0x20fd8164ff097424 */ /* 0x000fe200078e00ff */
[----:B------:R-:W-:Y:S01]  /*5470*/  DMUL R28, R2, R2 ;  /* 0x00000002021c7228 */ /* 0x000fe20000000000 */
[----:B------:R-:W-:Y:S01]  /*5480*/  IMAD.MOV.U32 R10, RZ, RZ, 0x3da8ff83 ;  /* 0x3da8ff83ff0a7424 */ /* 0x000fe200078e00ff */
[----:B------:R-:W-:-:S04]  /*5490*/  ISETP.NE.U32.AND P0, PT, R8, 0x1, PT ;  /* 0x000000010800780c */ /* 0x000fc80003f05070 */
[----:B------:R-:W-:Y:S02]  /*54a0*/  FSEL R8, R9, -8.06006814911005101289e+34, !P0 ;  /* 0xf9785eba09087808 */ /* 0x000fe40004000000 */
[----:B------:R-:W-:-:S06]  /*54b0*/  FSEL R9, -R10, 0.11223486810922622681, !P0 ;  /* 0x3de5db650a097808 */ /* 0x000fcc0004000100 */
[C---:B--2---:R-:W-:Y:S01]  /*54c0*/  DFMA R4, R28.reuse, R8, R4 ;  /* 0x000000081c04722b */ /* 0x044fe20000000004 */
[----:B------:R-:W2:Y:S04]  /*54d0*/  LDG.E.128.CONSTANT R8, desc[UR4][R12.64+0x10] ;  /* 0x000010040c087981 */ /* 0x000ea8000c1e9d00 */
[----:B------:R-:W3:Y:S03]  /*54e0*/  LDG.E.128.CONSTANT R12, desc[UR4][R12.64+0x20] ;  /* 0x000020040c0c7981 */ /* 0x000ee6000c1e9d00 */
[----:B------:R-:W-:Y:S01]  /*54f0*/  DFMA R4, R28, R4, R6 ;  /* 0x000000041c04722b */ /* 0x000fe20000000006 */
[----:B------:R-:W-:Y:S01]  /*5500*/  BSSY.RECONVERGENT B1, `(.L_x_51) ;  /* 0x0000020000017945 */ /* 0x000fe20003800200 */
[----:B------:R-:W-:-:S06]  /*5510*/  IMAD.MOV.U32 R6, RZ, RZ, RZ ;  /* 0x000000ffff067224 */ /* 0x000fcc00078e00ff */
[----:B--2---:R-:W-:-:S08]  /*5520*/  DFMA R4, R28, R4, R8 ;  /* 0x000000041c04722b */ /* 0x004fd00000000008 */
[----:B------:R-:W-:Y:S02]  /*5530*/  DFMA R10, R28, R4, R10 ;  /* 0x000000041c0a722b */ /* 0x000fe4000000000a */
[----:B------:R-:W-:-:S06]  /*5540*/  DADD R4, -RZ, |R16| ;  /* 0x00000000ff047229 */ /* 0x000fcc0000000510 */
[----:B------:R-:W0:Y:S01]  /*5550*/  MUFU.RSQ64H R7, R5 ;  /* 0x0000000500077308 */ /* 0x000e220000001c00 */
[----:B---3--:R-:W-:Y:S01]  /*5560*/  DFMA R10, R28, R10, R12 ;  /* 0x0000000a1c0a722b */ /* 0x008fe2000000000c */
[----:B------:R-:W-:Y:S01]  /*5570*/  MOV R12, 0x0 ;  /* 0x00000000000c7802 */ /* 0x000fe20000000f00 */
[----:B------:R-:W-:-:S06]  /*5580*/  IMAD.MOV.U32 R13, RZ, RZ, 0x3fd80000 ;  /* 0x3fd80000ff0d7424 */ /* 0x000fcc00078e00ff */
[----:B------:R-:W-:Y:S01]  /*5590*/  DFMA R10, R28, R10, R14 ;  /* 0x0000000a1c0a722b */ /* 0x000fe2000000000e */
[----:B------:R-:W-:-:S05]  /*55a0*/  VIADD R14, R5, 0xfff00000 ;  /* 0xfff00000050e7836 */ /* 0x000fca0000000000 */
[----:B------:R-:W-:Y:S01]  /*55b0*/  ISETP.GE.U32.AND P1, PT, R14, 0x7fe00000, PT ;  /* 0x7fe000000e00780c */ /* 0x000fe20003f26070 */
[----:B0-----:R-:W-:Y:S02]  /*55c0*/  DMUL R8, R6, R6 ;  /* 0x0000000606087228 */ /* 0x001fe40000000000 */
[----:B------:R-:W-:Y:S02]  /*55d0*/  DFMA R2, R10, R2, R2 ;  /* 0x000000020a02722b */ /* 0x000fe40000000002 */
[----:B------:R-:W-:-:S04]  /*55e0*/  DFMA R10, R28, R10, 1 ;  /* 0x3ff000001c0a742b */ /* 0x000fc8000000000a */
[----:B------:R-:W-:-:S06]  /*55f0*/  DFMA R8, |R16|, -R8, 1 ;  /* 0x3ff000001008742b */ /* 0x000fcc0000000a08 */
[----:B------:R-:W-:Y:S02]  /*5600*/  FSEL R2, R10, R2, !P0 ;  /* 0x000000020a027208 */ /* 0x000fe40004000000 */
[----:B------:R-:W-:Y:S01]  /*5610*/  FSEL R3, R11, R3, !P0 ;  /* 0x000000030b037208 */ /* 0x000fe20004000000 */
[----:B------:R-:W-:Y:S01]  /*5620*/  DFMA R10, R8, R12, 0.5 ;  /* 0x3fe00000080a742b */ /* 0x000fe2000000000c */
[----:B------:R-:W-:Y:S01]  /*5630*/  LOP3.LUT P0, RZ, R0, 0x2, RZ, 0xc0, !PT ;  /* 0x0000000200ff7812 */ /* 0x000fe2000780c0ff */
[----:B------:R-:W-:-:S03]  /*5640*/  DMUL R12, R6, R8 ;  /* 0x00000008060c7228 */ /* 0x000fc60000000000 */
[----:B------:R-:W-:-:S05]  /*5650*/  DADD R8, RZ, -R2 ;  /* 0x00000000ff087229 */ /* 0x000fca0000000802 */
[----:B------:R-:W-:-:S05]  /*5660*/  DFMA R6, R10, R12, R6 ;  /* 0x0000000c0a06722b */ /* 0x000fca0000000006 */
        /* <DEDUP_REMOVED lines=9> */
.L_x_52:
[----:B------:R-:W-:Y:S05]  /*5700*/  BSYNC.RECONVERGENT B1 ;  /* 0x0000000000017941 */ /* 0x000fea0003800200 */
.L_x_51:
[----:B------:R-:W-:Y:S01]  /*5710*/  UMOV UR6, 0x33d43651 ;  /* 0x33d4365100067882 */ /* 0x000fe20000000000 */
[----:B------:R-:W-:Y:S02]  /*5720*/  UMOV UR7, 0x3fe98845 ;  /* 0x3fe9884500077882 */ /* 0x000fe40000000000 */
[----:B------:R-:W-:-:S08]  /*5730*/  DMUL R6, R6, UR6 ;  /* 0x0000000606067c28 */ /* 0x000fd00008000000 */
[----:B------:R-:W-:-:S08]  /*5740*/  DMUL R6, R24, R6 ;  /* 0x0000000618067228 */ /* 0x000fd00000000000 */
[----:B------:R-:W-:-:S11]  /*5750*/  DMUL R2, R6, R8 ;  /* 0x0000000806027228 */ /* 0x000fd60000000000 */
.L_x_42:
[----:B------:R-:W-:Y:S05]  /*5760*/  BSYNC.RECONVERGENT B3 ;  /* 0x0000000000037941 */ /* 0x000fea0003800200 */
.L_x_40:
[----:B------:R-:W-:Y:S01]  /*5770*/  UMOV UR6, 0x6dc9c883 ;  /* 0x6dc9c88300067882 */ /* 0x000fe20000000000 */
[----:B------:R-:W-:Y:S02]  /*5780*/  UMOV UR7, 0x3fe45f30 ;  /* 0x3fe45f3000077882 */ /* 0x000fe40000000000 */
[----:B------:R-:W-:-:S08]  /*5790*/  DMUL R22, R22, UR6 ;  /* 0x0000000616167c28 */ /* 0x000fd00008000000 */
[----:B------:R-:W-:Y:S01]  /*57a0*/  DFMA R8, R22, R2, R20 ;  /* 0x000000021608722b */ /* 0x000fe20000000014 */
[----:B------:R-:W-:Y:S10]  /*57b0*/  BRA `(.L_x_53) ;  /* 0x0000001800407947 */ /* 0x000ff40003800000 */
.L_x_36:
        /* <DEDUP_REMOVED lines=83> */
.L_x_54:
        /* <DEDUP_REMOVED lines=83> */
.L_x_55:
        /* <DEDUP_REMOVED lines=59> */
.L_x_56:
[----:B------:R-:W-:Y:S01]  /*65d0*/  DSETP.NEU.AND P0, PT, |R16|, +INF , PT ;  /* 0x7ff000001000742a */ /* 0x000fe20003f0d200 */
[----:B------:R-:W-:-:S13]  /*65e0*/  CS2R R8, SRZ ;  /* 0x0000000000087805 */ /* 0x000fda000001ff00 */
[----:B------:R-:W-:Y:S05]  /*65f0*/  @!P0 BRA `(.L_x_53) ;  /* 0x0000000800b08947 */ /* 0x000fea0003800000 */
[----:B------:R-:W-:Y:S01]  /*6600*/  DADD R4, -RZ, |R16| ;  /* 0x00000000ff047229 */ /* 0x000fe20000000510 */
[----:B------:R-:W-:Y:S01]  /*6610*/  UMOV UR6, 0x4be101dc ;  /* 0x4be101dc00067882 */ /* 0x000fe20000000000 */
[----:B------:R-:W-:Y:S01]  /*6620*/  UMOV UR7, 0x418a86a6 ;  /* 0x418a86a600077882 */ /* 0x000fe20000000000 */
[----:B------:R-:W-:Y:S01]  /*6630*/  UMOV UR8, 0x6dc9c883 ;  /* 0x6dc9c88300087882 */ /* 0x000fe20000000000 */
[----:B------:R-:W-:Y:S01]  /*6640*/  UMOV UR9, 0x3fe45f30 ;  /* 0x3fe45f3000097882 */ /* 0x000fe20000000000 */
[----:B------:R-:W-:Y:S01]  /*6650*/  BSSY.RECONVERGENT B3, `(.L_x_57) ;  /* 0x000004b000037945 */ /* 0x000fe20003800200 */
[----:B------:R-:W-:-:S04]  /*6660*/  IMAD.MOV.U32 R4, RZ, RZ, RZ ;  /* 0x000000ffff047224 */ /* 0x000fc800078e00ff */
[----:B------:R-:W0:Y:S02]  /*6670*/  MUFU.RCP64H R5, R5 ;  /* 0x0000000500057308 */ /* 0x000e240000001800 */
[----:B0-----:R-:W-:-:S08]  /*6680*/  DFMA R2, -|R16|, R4, 1 ;  /* 0x3ff000001002742b */ /* 0x001fd00000000304 */
[----:B------:R-:W-:Y:S01]  /*6690*/  DFMA R14, R2, R2, R2 ;  /* 0x00000002020e722b */ /* 0x000fe20000000002 */
[----:B------:R-:W-:Y:S01]  /*66a0*/  IMAD.MOV.U32 R2, RZ, RZ, -0x6553a7ed ;  /* 0x9aac5813ff027424 */ /* 0x000fe200078e00ff */
[----:B------:R-:W-:-:S06]  /*66b0*/  MOV R3, 0x415709c7 ;  /* 0x415709c700037802 */ /* 0x000fcc0000000f00 */
[----:B------:R-:W-:-:S08]  /*66c0*/  DFMA R14, R4, R14, R4 ;  /* 0x0000000e040e722b */ /* 0x000fd00000000004 */
[----:B------:R-:W-:-:S08]  /*66d0*/  DMUL R20, R14, R14 ;  /* 0x0000000e0e147228 */ /* 0x000fd00000000000 */
        /* <DEDUP_REMOVED lines=27> */
[----:B------:R-:W-:Y:S01]  /*6890*/  DFMA R14, R14, R2, |R16| ;  /* 0x000000020e0e722b */ /* 0x000fe20000000410 */
[----:B------:R-:W-:Y:S02]  /*68a0*/  IMAD.MOV.U32 R2, RZ, RZ, 0x49cdde7 ;  /* 0x049cdde7ff027424 */ /* 0x000fe400078e00ff */
[----:B------:R-:W-:-:S05]  /*68b0*/  IMAD.MOV.U32 R3, RZ, RZ, 0x4093f56a ;  /* 0x4093f56aff037424 */ /* 0x000fca00078e00ff */
[----:B------:R-:W-:Y:S02]  /*68c0*/  DMUL R4, R14, UR8 ;  /* 0x000000080e047c28 */ /* 0x000fe40008000000 */
[----:B------:R-:W-:Y:S01]  /*68d0*/  DFMA R2, R20, -UR6, R2 ;  /* 0x8000000614027c2b */ /* 0x000fe20008000002 */
[----:B------:R-:W-:Y:S01]  /*68e0*/  UMOV UR6, 0x9dfb8433 ;  /* 0x9dfb843300067882 */ /* 0x000fe20000000000 */
[----:B------:R-:W-:Y:S01]  /*68f0*/  UMOV UR7, 0x405572d3 ;  /* 0x405572d300077882 */ /* 0x000fe20000000000 */
[----:B------:R-:W-:Y:S01]  /*6900*/  DSETP.GE.AND P0, PT, |R14|, 2.14748364800000000000e+09, PT ;  /* 0x41e000000e00742a */ /* 0x000fe20003f06200 */
[----:B------:R-:W0:Y:S04]  /*6910*/  F2I.F64 R0, R4 ;  /* 0x0000000400007311 */ /* 0x000e280000301100 */
[----:B------:R-:W-:Y:S01]  /*6920*/  DFMA R2, R20, R2, -UR6 ;  /* 0x8000000614027e2b */ /* 0x000fe20008000002 */
[----:B------:R-:W-:Y:S01]  /*6930*/  UMOV UR6, 0x1caa59e5 ;  /* 0x1caa59e500067882 */ /* 0x000fe20000000000 */
[----:B------:R-:W-:-:S06]  /*6940*/  UMOV UR7, 0x4016a604 ;  /* 0x4016a60400077882 */ /* 0x000fcc0000000000 */
[C---:B------:R-:W-:Y:S01]  /*6950*/  DFMA R2, R20.reuse, R2, UR6 ;  /* 0x0000000614027e2b */ /* 0x040fe20008000002 */
[----:B------:R-:W-:Y:S01]  /*6960*/  UMOV UR6, 0xa0493880 ;  /* 0xa049388000067882 */ /* 0x000fe20000000000 */
[----:B------:R-:W-:Y:S01]  /*6970*/  UMOV UR7, 0x3fe155e3 ;  /* 0x3fe155e300077882 */ /* 0x000fe20000000000 */
[----:B0-----:R-:W0:Y:S05]  /*6980*/  I2F.F64 R6, R0 ;  /* 0x0000000000067312 */ /* 0x001e2a0000201c00 */
[----:B------:R-:W-:Y:S01]  /*6990*/  DFMA R2, R20, R2, -UR6 ;  /* 0x8000000614027e2b */ /* 0x000fe20008000002 */
[----:B------:R-:W-:Y:S01]  /*69a0*/  UMOV UR6, 0x2f417f7f ;  /* 0x2f417f7f00067882 */ /* 0x000fe20000000000 */
[----:B------:R-:W-:-:S06]  /*69b0*/  UMOV UR7, 0x3fba7fb9 ;  /* 0x3fba7fb900077882 */ /* 0x000fcc0000000000 */
[----:B------:R-:W-:Y:S01]  /*69c0*/  DFMA R2, R20, R2, UR6 ;  /* 0x0000000614027e2b */ /* 0x000fe20008000002 */
        /* <DEDUP_REMOVED lines=19> */
.L_x_58:
[----:B------:R-:W-:Y:S05]  /*6b00*/  BSYNC.RECONVERGENT B3 ;  /* 0x0000000000037941 */ /* 0x000fea0003800200 */
.L_x_57:
        /* <DEDUP_REMOVED lines=33> */
.L_x_62:
[----:B------:R-:W-:Y:S05]  /*6d20*/  BSYNC.RECONVERGENT B4 ;  /* 0x0000000000047941 */ /* 0x000fea0003800200 */
.L_x_61:
[----:B------:R-:W-:-:S07]  /*6d30*/  VIADD R0, R0, 0x1 ;  /* 0x0000000100007836 */ /* 0x000fce0000000000 */
.L_x_60:
[----:B------:R-:W-:Y:S05]  /*6d40*/  BSYNC.RECONVERGENT B3 ;  /* 0x0000000000037941 */ /* 0x000fea0003800200 */
.L_x_59:
[----:B------:R-:W0:Y:S01]  /*6d50*/  LDCU.64 UR6, c[0x4][0x8] ;  /* 0x01000100ff0677ac */ /* 0x000e220008000a00 */
[----:B------:R-:W-:-:S05]  /*6d60*/  IMAD.SHL.U32 R4, R0, 0x40, RZ ;  /* 0x0000004000047824 */ /* 0x000fca00078e00ff */
[----:B------:R-:W-:-:S04]  /*6d70*/  LOP3.LUT R4, R4, 0x40, RZ, 0xc0, !PT ;  /* 0x0000004004047812 */ /* 0x000fc800078ec0ff */
[----:B0-----:R-:W-:-:S05]  /*6d80*/  IADD3 R28, P0, PT, R4, UR6, RZ ;  /* 0x00000006041c7c10 */ /* 0x001fca000ff1e0ff */
[----:B------:R-:W-:-:S05]  /*6d90*/  IMAD.X R29, RZ, RZ, UR7, P0 ;  /* 0x00000007ff1d7e24 */ /* 0x000fca00080e06ff */
[----:B------:R-:W2:Y:S04]  /*6da0*/  LDG.E.128.CONSTANT R4, desc[UR4][R28.64] ;  /* 0x000000041c047981 */ /* 0x000ea8000c1e9d00 */
[----:B------:R-:W3:Y:S04]  /*6db0*/  LDG.E.128.CONSTANT R8, desc[UR4][R28.64+0x10] ;  /* 0x000010041c087981 */ /* 0x000ee8000c1e9d00 */
[----:B------:R-:W4:Y:S01]  /*6dc0*/  LDG.E.128.CONSTANT R12, desc[UR4][R28.64+0x20] ;  /* 0x000020041c0c7981 */ /* 0x000f22000c1e9d00 */
[----:B------:R-:W-:Y:S01]  /*6dd0*/  LOP3.LUT R22, R0, 0x1, RZ, 0xc0, !PT ;  /* 0x0000000100167812 */ /* 0x000fe200078ec0ff */
[----:B------:R-:W-:Y:S01]  /*6de0*/  IMAD.MOV.U32 R24, RZ, RZ, 0x20fd8164 ;  /* 0x20fd8164ff187424 */ /* 0x000fe200078e00ff */
[----:B------:R-:W-:Y:S02]  /*6df0*/  BSSY.RECONVERGENT B1, `(.L_x_63) ;  /* 0x0000027000017945 */ /* 0x000fe40003800200 */
[----:B------:R-:W-:Y:S01]  /*6e00*/  ISETP.NE.U32.AND P0, PT, R22, 0x1, PT ;  /* 0x000000011600780c */ /* 0x000fe20003f05070 */
[----:B------:R-:W-:-:S03]  /*6e10*/  IMAD.MOV.U32 R22, RZ, RZ, 0x3da8ff83 ;  /* 0x3da8ff83ff167424 */ /* 0x000fc600078e00ff */
[----:B------:R-:W-:Y:S02]  /*6e20*/  FSEL R24, R24, -8.06006814911005101289e+34, !P0 ;  /* 0xf9785eba18187808 */ /* 0x000fe40004000000 */
[----:B------:R-:W-:Y:S01]  /*6e30*/  FSEL R25, -R22, 0.11223486810922622681, !P0 ;  /* 0x3de5db6516197808 */ /* 0x000fe20004000100 */
[----:B------:R-:W-:-:S08]  /*6e40*/  DMUL R22, R2, R2 ;  /* 0x0000000202167228 */ /* 0x000fd00000000000 */
[----:B--2---:R-:W-:-:S08]  /*6e50*/  DFMA R4, R22, R24, R4 ;  /* 0x000000181604722b */ /* 0x004fd00000000004 */
[----:B------:R-:W-:Y:S01]  /*6e60*/  DFMA R4, R22, R4, R6 ;  /* 0x000000041604722b */ /* 0x000fe20000000006 */
[----:B------:R-:W-:-:S07]  /*6e70*/  IMAD.MOV.U32 R6, RZ, RZ, RZ ;  /* 0x000000ffff067224 */ /* 0x000fce00078e00ff */
[----:B---3--:R-:W-:Y:S02]  /*6e80*/  DFMA R8, R22, R4, R8 ;  /* 0x000000041608722b */ /* 0x008fe40000000008 */
[----:B------:R-:W-:-:S06]  /*6e90*/  DADD R4, -RZ, |R16| ;  /* 0x00000000ff047229 */ /* 0x000fcc0000000510 */
[C---:B------:R-:W-:Y:S01]  /*6ea0*/  DFMA R8, R22.reuse, R8, R10 ;  /* 0x000000081608722b */ /* 0x040fe2000000000a */
[----:B------:R-:W0:Y:S07]  /*6eb0*/  MUFU.RSQ64H R7, R5 ;  /* 0x0000000500077308 */ /* 0x000e2e0000001c00 */
[----:B----4-:R-:W-:Y:S01]  /*6ec0*/  DFMA R8, R22, R8, R12 ;  /* 0x000000081608722b */ /* 0x010fe2000000000c */
[----:B------:R-:W-:Y:S02]  /*6ed0*/  IMAD.MOV.U32 R12, RZ, RZ, 0x0 ;  /* 0x00000000ff0c7424 */ /* 0x000fe400078e00ff */
[----:B------:R-:W-:-:S05]  /*6ee0*/  IMAD.MOV.U32 R13, RZ, RZ, 0x3fd80000 ;  /* 0x3fd80000ff0d7424 */ /* 0x000fca00078e00ff */
[----:B------:R-:W-:Y:S02]  /*6ef0*/  DFMA R8, R22, R8, R14 ;  /* 0x000000081608722b */ /* 0x000fe4000000000e */
[----:B0-----:R-:W-:Y:S01]  /*6f00*/  DMUL R10, R6, R6 ;  /* 0x00000006060a7228 */ /* 0x001fe20000000000 */
[----:B------:R-:W-:-:S05]  /*6f10*/  VIADD R14, R5, 0xfff00000 ;  /* 0xfff00000050e7836 */ /* 0x000fca0000000000 */
[----:B------:R-:W-:Y:S01]  /*6f20*/  DFMA R2, R8, R2, R2 ;  /* 0x000000020802722b */ /* 0x000fe20000000002 */
[----:B------:R-:W-:Y:S01]  /*6f30*/  ISETP.GE.U32.AND P1, PT, R14, 0x7fe00000, PT ;  /* 0x7fe000000e00780c */ /* 0x000fe20003f26070 */
[----:B------:R-:W-:Y:S02]  /*6f40*/  DFMA R8, R22, R8, 1 ;  /* 0x3ff000001608742b */ /* 0x000fe40000000008 */
[----:B------:R-:W-:-:S08]  /*6f50*/  DFMA R10, |R16|, -R10, 1 ;  /* 0x3ff00000100a742b */ /* 0x000fd00000000a0a */
        /* <DEDUP_REMOVED lines=10> */
[----:B------:R-:W-:Y:S01]  /*7000*/  MOV R3, R4 ;  /* 0x0000000400037202 */ /* 0x000fe20000000f00 */
[----:B------:R-:W-:Y:S01]  /*7010*/  IMAD.MOV.U32 R2, RZ, RZ, R5 ;  /* 0x000000ffff027224 */ /* 0x000fe200078e0005 */
[----:B------:R-:W-:-:S07]  /*7020*/  MOV R0, 0x7040 ;  /* 0x0000704000007802 */ /* 0x000fce0000000f00 */
[----:B------:R-:W-:Y:S05]  /*7030*/  CALL.REL.NOINC `($__internal_2_$__cuda_sm20_drsqrt_f64_slowpath_v2) ;  /* 0x0000000c00747944 */ /* 0x000fea0003c00000 */
[----:B------:R-:W-:Y:S02]  /*7040*/  IMAD.MOV.U32 R6, RZ, RZ, R2 ;  /* 0x000000ffff067224 */ /* 0x000fe400078e0002 */
[----:B------:R-:W-:-:S07]  /*7050*/  IMAD.MOV.U32 R7, RZ, RZ, R3 ;  /* 0x000000ffff077224 */ /* 0x000fce00078e0003 */
.L_x_64:
[----:B------:R-:W-:Y:S05]  /*7060*/  BSYNC.RECONVERGENT B1 ;  /* 0x0000000000017941 */ /* 0x000fea0003800200 */
.L_x_63:
[----:B------:R-:W-:Y:S01]  /*7070*/  UMOV UR6, 0x33d43651 ;  /* 0x33d4365100067882 */ /* 0x000fe20000000000 */
[----:B------:R-:W-:Y:S02]  /*7080*/  UMOV UR7, 0x3fe98845 ;  /* 0x3fe9884500077882 */ /* 0x000fe40000000000 */
[----:B------:R-:W-:-:S08]  /*7090*/  DMUL R6, R6, UR6 ;  /* 0x0000000606067c28 */ /* 0x000fd00008000000 */
[----:B------:R-:W-:-:S08]  /*70a0*/  DMUL R6, R20, R6 ;  /* 0x0000000614067228 */ /* 0x000fd00000000000 */
[----:B------:R-:W-:-:S11]  /*70b0*/  DMUL R8, R6, R8 ;  /* 0x0000000806087228 */ /* 0x000fd60000000000 */
.L_x_53:
[----:B------:R-:W-:Y:S05]  /*70c0*/  BSYNC.RECONVERGENT B0 ;  /* 0x0000000000007941 */ /* 0x000fea0003800200 */
.L_x_35:
[----:B------:R-:W-:Y:S01]  /*70d0*/  DSETP.GE.AND P0, PT, R16, RZ, PT ;  /* 0x000000ff1000722a */ /* 0x000fe20003f06000 */
[----:B------:R-:W-:Y:S01]  /*70e0*/  BSSY.RECONVERGENT B0, `(.L_x_65) ;  /* 0x0000046000007945 */ /* 0x000fe20003800200 */
[----:B------:R-:W-:Y:S02]  /*70f0*/  IMAD.MOV.U32 R2, RZ, RZ, 0x0 ;  /* 0x00000000ff027424 */ /* 0x000fe400078e00ff */
[----:B------:R-:W-:-:S10]  /*7100*/  IMAD.MOV.U32 R3, RZ, RZ, -0x80000 ;  /* 0xfff80000ff037424 */ /* 0x000fd400078e00ff */
[----:B------:R-:W-:Y:S05]  /*7110*/  @!P0 BRA `(.L_x_66) ;  /* 0x0000000400088947 */ /* 0x000fea0003800000 */
[----:B------:R-:W-:Y:S01]  /*7120*/  UMOV UR6, 0x7819e8d2 ;  /* 0x7819e8d200067882 */ /* 0x000fe20000000000 */
[----:B------:R-:W-:Y:S02]  /*7130*/  UMOV UR7, 0x730d6 ;  /* 0x000730d600077882 */ /* 0x000fe40000000000 */
[----:B------:R-:W-:-:S14]  /*7140*/  DSETP.GEU.AND P0, PT, |R16|, UR6, PT ;  /* 0x0000000610007e2a */ /* 0x000fdc000bf0e200 */
[----:B------:R-:W-:Y:S05]  /*7150*/  @P0 BRA `(.L_x_67) ;  /* 0x0000000000680947 */ /* 0x000fea0003800000 */
[----:B------:R-:W0:Y:S01]  /*7160*/  MUFU.RCP64H R3, R17 ;  /* 0x0000001100037308 */ /* 0x000e220000001800 */
[----:B------:R-:W-:Y:S01]  /*7170*/  IMAD.MOV.U32 R2, RZ, RZ, 0x1 ;  /* 0x00000001ff027424 */ /* 0x000fe200078e00ff */
[----:B------:R-:W-:Y:S01]  /*7180*/  UMOV UR6, 0x6dc9c883 ;  /* 0x6dc9c88300067882 */ /* 0x000fe20000000000 */
[----:B------:R-:W-:Y:S01]  /*7190*/  UMOV UR7, 0x3fe45f30 ;  /* 0x3fe45f3000077882 */ /* 0x000fe20000000000 */
[----:B------:R-:W-:Y:S03]  /*71a0*/  BSSY.RECONVERGENT B1, `(.L_x_68) ;  /* 0x0000014000017945 */ /* 0x000fe60003800200 */
[----:B0-----:R-:W-:-:S08]  /*71b0*/  DFMA R4, -R16, R2, 1 ;  /* 0x3ff000001004742b */ /* 0x001fd00000000102 */
[----:B------:R-:W-:-:S08]  /*71c0*/  DFMA R4, R4, R4, R4 ;  /* 0x000000040404722b */ /* 0x000fd00000000004 */
[----:B------:R-:W-:-:S08]  /*71d0*/  DFMA R4, R2, R4, R2 ;  /* 0x000000040204722b */ /* 0x000fd00000000002 */
[----:B------:R-:W-:-:S08]  /*71e0*/  DFMA R2, -R16, R4, 1 ;  /* 0x3ff000001002742b */ /* 0x000fd00000000104 */
[----:B------:R-:W-:-:S08]  /*71f0*/  DFMA R2, R4, R2, R4 ;  /* 0x000000020402722b */ /* 0x000fd00000000004 */
[----:B------:R-:W-:-:S08]  /*7200*/  DMUL R4, R2, -UR6 ;  /* 0x8000000602047c28 */ /* 0x000fd00008000000 */
[----:B------:R-:W-:-:S08]  /*7210*/  DFMA R6, -R16, R4, -UR6 ;  /* 0x8000000610067e2b */ /* 0x000fd00008000104 */
[----:B------:R-:W-:-:S10]  /*7220*/  DFMA R2, R2, R6, R4 ;  /* 0x000000060202722b */ /* 0x000fd40000000004 */
[----:B------:R-:W-:-:S05]  /*7230*/  FFMA R0, RZ, R17, R3 ;  /* 0x00000011ff007223 */ /* 0x000fca0000000003 */
[----:B------:R-:W-:-:S13]  /*7240*/  FSETP.GT.AND P0, PT, |R0|, 1.469367938527859385e-39, PT ;  /* 0x001000000000780b */ /* 0x000fda0003f04200 */
[----:B------:R-:W-:Y:S05]  /*7250*/  @P0 BRA `(.L_x_69) ;  /* 0x0000000000200947 */ /* 0x000fea0003800000 */
[----:B------:R-:W-:Y:S01]  /*7260*/  IMAD.MOV.U32 R7, RZ, RZ, R17 ;  /* 0x000000ffff077224 */ /* 0x000fe200078e0011 */
[----:B------:R-:W-:Y:S01]  /*7270*/  MOV R0, 0x72c0 ;  /* 0x000072c000007802 */ /* 0x000fe20000000f00 */
[----:B------:R-:W-:Y:S02]  /*7280*/  IMAD.MOV.U32 R6, RZ, RZ, R16 ;  /* 0x000000ffff067224 */ /* 0x000fe400078e0010 */
[----:B------:R-:W-:Y:S02]  /*7290*/  IMAD.MOV.U32 R10, RZ, RZ, 0x6dc9c883 ;  /* 0x6dc9c883ff0a7424 */ /* 0x000fe400078e00ff */
[----:B------:R-:W-:-:S07]  /*72a0*/  IMAD.MOV.U32 R11, RZ, RZ, -0x401ba0d0 ;  /* 0xbfe45f30ff0b7424 */ /* 0x000fce00078e00ff */
[----:B------:R-:W-:Y:S05]  /*72b0*/  CALL.REL.NOINC `($__internal_1_$__cuda_sm20_div_rn_f64_full) ;  /* 0x0000000400607944 */ /* 0x000fea0003c00000 */
[----:B------:R-:W-:Y:S02]  /*72c0*/  IMAD.MOV.U32 R2, RZ, RZ, R4 ;  /* 0x000000ffff027224 */ /* 0x000fe400078e0004 */
[----:B------:R-:W-:-:S07]  /*72d0*/  IMAD.MOV.U32 R3, RZ, RZ, R5 ;  /* 0x000000ffff037224 */ /* 0x000fce00078e0005 */
.L_x_69:
[----:B------:R-:W-:Y:S05]  /*72e0*/  BSYNC.RECONVERGENT B1 ;  /* 0x0000000000017941 */ /* 0x000fea0003800200 */
.L_x_68:
[----:B------:R-:W-:Y:S05]  /*72f0*/  BRA `(.L_x_66) ;  /* 0x0000000000907947 */ /* 0x000fea0003800000 */
.L_x_67:
[----:B------:R-:W0:Y:S01]  /*7300*/  MUFU.RCP64H R3, R17 ;  /* 0x0000001100037308 */ /* 0x000e220000001800 */
[----:B------:R-:W-:Y:S01]  /*7310*/  IMAD.MOV.U32 R2, RZ, RZ, 0x1 ;  /* 0x00000001ff027424 */ /* 0x000fe200078e00ff */
[----:B------:R-:W-:Y:S01]  /*7320*/  BSSY.RECONVERGENT B1, `(.L_x_70) ;  /* 0x0000015000017945 */ /* 0x000fe20003800200 */
[----:B------:R-:W-:-:S04]  /*7330*/  DSETP.GEU.AND P1, PT, R16, RZ, PT ;  /* 0x000000ff1000722a */ /* 0x000fc80003f2e000 */
[----:B0-----:R-:W-:-:S08]  /*7340*/  DFMA R4, -R16, R2, 1 ;  /* 0x3ff000001004742b */ /* 0x001fd00000000102 */
[----:B------:R-:W-:-:S08]  /*7350*/  DFMA R4, R4, R4, R4 ;  /* 0x000000040404722b */ /* 0x000fd00000000004 */
[----:B------:R-:W-:-:S08]  /*7360*/  DFMA R4, R2, R4, R2 ;  /* 0x000000040204722b */ /* 0x000fd00000000002 */
[----:B------:R-:W-:-:S08]  /*7370*/  DFMA R2, -R16, R4, 1 ;  /* 0x3ff000001002742b */ /* 0x000fd00000000104 */
[----:B------:R-:W-:-:S08]  /*7380*/  DFMA R6, R4, R2, R4 ;  /* 0x000000020406722b */ /* 0x000fd00000000004 */
[----:B------:R-:W-:-:S08]  /*7390*/  DMUL R2, R6, 2 ;  /* 0x4000000006027828 */ /* 0x000fd00000000000 */
[----:B------:R-:W-:-:S08]  /*73a0*/  DFMA R4, -R16, R2, 2 ;  /* 0x400000001004742b */ /* 0x000fd00000000102 */
[----:B------:R-:W-:-:S10]  /*73b0*/  DFMA R2, R6, R4, R2 ;  /* 0x000000040602722b */ /* 0x000fd40000000002 */
[----:B------:R-:W-:-:S05]  /*73c0*/  FFMA R0, RZ, R17, R3 ;  /* 0x00000011ff007223 */ /* 0x000fca0000000003 */
[----:B------:R-:W-:-:S13]  /*73d0*/  FSETP.GT.AND P0, PT, |R0|, 1.469367938527859385e-39, PT ;  /* 0x001000000000780b */ /* 0x000fda0003f04200 */
[----:B------:R-:W-:Y:S05]  /*73e0*/  @P0 BRA `(.L_x_71) ;  /* 0x0000000000200947 */ /* 0x000fea0003800000 */
[----:B------:R-:W-:Y:S01]  /*73f0*/  IMAD.MOV.U32 R10, RZ, RZ, RZ ;  /* 0x000000ffff0a7224 */ /* 0x000fe200078e00ff */
[----:B------:R-:W-:Y:S01]  /*7400*/  MOV R11, 0x40000000 ;  /* 0x40000000000b7802 */ /* 0x000fe20000000f00 */
[----:B------:R-:W-:Y:S01]  /*7410*/  IMAD.MOV.U32 R6, RZ, RZ, R16 ;  /* 0x000000ffff067224 */ /* 0x000fe200078e0010 */
[----:B------:R-:W-:Y:S01]  /*7420*/  MOV R0, 0x7450 ;  /* 0x0000745000007802 */ /* 0x000fe20000000f00 */
[----:B------:R-:W-:-:S07]  /*7430*/  IMAD.MOV.U32 R7, RZ, RZ, R17 ;  /* 0x000000ffff077224 */ /* 0x000fce00078e0011 */
[----:B------:R-:W-:Y:S05]  /*7440*/  CALL.REL.NOINC `($__internal_1_$__cuda_sm20_div_rn_f64_full) ;  /* 0x0000000000fc7944 */ /* 0x000fea0003c00000 */
[----:B------:R-:W-:Y:S02]  /*7450*/  IMAD.MOV.U32 R2, RZ, RZ, R4 ;  /* 0x000000ffff027224 */ /* 0x000fe400078e0004 */
[----:B------:R-:W-:-:S07]  /*7460*/  IMAD.MOV.U32 R3, RZ, RZ, R5 ;  /* 0x000000ffff037224 */ /* 0x000fce00078e0005 */
.L_x_71:
[----:B------:R-:W-:Y:S05]  /*7470*/  BSYNC.RECONVERGENT B1 ;  /* 0x0000000000017941 */ /* 0x000fea0003800200 */
.L_x_70:
[C---:B------:R-:W-:Y:S01]  /*7480*/  DSETP.NEU.AND P2, PT, R16.reuse, RZ, PT ;  /* 0x000000ff1000722a */ /* 0x040fe20003f4d000 */
[----:B------:R-:W-:Y:S01]  /*7490*/  IMAD.MOV.U32 R5, RZ, RZ, -0x100000 ;  /* 0xfff00000ff057424 */ /* 0x000fe200078e00ff */
[----:B------:R-:W-:-:S04]  /*74a0*/  DSETP.GTU.AND P0, PT, R16, RZ, PT ;  /* 0x000000ff1000722a */ /* 0x000fc80003f0c000 */
[----:B------:R-:W-:Y:S02]  /*74b0*/  FSEL R5, R5, -QNAN , !P2 ;  /* 0xfff8000005057808 */ /* 0x000fe40005000000 */
[----:B------:R-:W-:Y:S02]  /*74c0*/  FSEL R4, R18, RZ, P0 ;  /* 0x000000ff12047208 */ /* 0x000fe40000000000 */
[----:B------:R-:W-:-:S06]  /*74d0*/  FSEL R5, R19, R5, P0 ;  /* 0x0000000513057208 */ /* 0x000fcc0000000000 */
[----:B------:R-:W-:-:S10]  /*74e0*/  DFMA R8, R2, R4, -R8 ;  /* 0x000000040208722b */ /* 0x000fd40000000808 */
[----:B------:R-:W-:Y:S02]  /*74f0*/  FSEL R2, R8, RZ, P1 ;  /* 0x000000ff08027208 */ /* 0x000fe40000800000 */
[----:B------:R-:W-:-:S06]  /*7500*/  FSEL R3, R9, +QNAN , P1 ;  /* 0x7ff8000009037808 */ /* 0x000fcc0000800000 */
[----:B------:R-:W-:-:S14]  /*7510*/  DSETP.NAN.AND P0, PT, R2, R2, PT ;  /* 0x000000020200722a */ /* 0x000fdc0003f08000 */
[----:B------:R-:W-:Y:S02]  /*7520*/  @P0 IMAD.MOV.U32 R2, RZ, RZ, 0x0 ;  /* 0x00000000ff020424 */ /* 0x000fe400078e00ff */
[----:B------:R-:W-:-:S07]  /*7530*/  @P0 IMAD.MOV.U32 R3, RZ, RZ, -0x100000 ;  /* 0xfff00000ff030424 */ /* 0x000fce00078e00ff */
.L_x_66:
[----:B------:R-:W-:Y:S05]  /*7540*/  BSYNC.RECONVERGENT B0 ;  /* 0x0000000000007941 */ /* 0x000fea0003800200 */
.L_x_65:
[----:B------:R-:W0:Y:S02]  /*7550*/  LDC.64 R4, c[0x0][0x388] ;  /* 0x0000e200ff047b82 */ /* 0x000e240000000a00 */
[----:B0-----:R-:W-:-:S05]  /*7560*/  IMAD.WIDE R26, R26, 0x8, R4 ;  /* 0x000000081a1a7825 */ /* 0x001fca00078e0204 */
[----:B------:R-:W-:Y:S01]  /*7570*/  STG.E.64 desc[UR4][R26.64], R2 ;  /* 0x000000021a007986 */ /* 0x000fe2000c101b04 */
[----:B------:R-:W-:Y:S05]  /*7580*/  EXIT ;  /* 0x000000000000794d */ /* 0x000fea0003800000 */
        .weak           $__internal_0_$__cuda_sm20_dblrcp_rn_slowpath_v3
        .type           $__internal_0_$__cuda_sm20_dblrcp_rn_slowpath_v3,@function
        .size           $__internal_0_$__cuda_sm20_dblrcp_rn_slowpath_v3,($__internal_1_$__cuda_sm20_div_rn_f64_full - $__internal_0_$__cuda_sm20_dblrcp_rn_slowpath_v3)
$__internal_0_$__cuda_sm20_dblrcp_rn_slowpath_v3:
[----:B------:R-:W-:Y:S01]  /*7590*/  DSETP.GTU.AND P0, PT, |R8|, +INF , PT ;  /* 0x7ff000000800742a */ /* 0x000fe20003f0c200 */
[----:B------:R-:W-:-:S13]  /*75a0*/  BSSY.RECONVERGENT B2, `(.L_x_72) ;  /* 0x0000024000027945 */ /* 0x000fda0003800200 */
[----:B------:R-:W-:Y:S05]  /*75b0*/  @P0 BRA `(.L_x_73) ;  /* 0x0000000000800947 */ /* 0x000fea0003800000 */
[----:B------:R-:W-:-:S05]  /*75c0*/  LOP3.LUT R12, R9, 0x7fffffff, RZ, 0xc0, !PT ;  /* 0x7fffffff090c7812 */ /* 0x000fca00078ec0ff */
[----:B------:R-:W-:-:S05]  /*75d0*/  VIADD R10, R12, 0xffffffff ;  /* 0xffffffff0c0a7836 */ /* 0x000fca0000000000 */
[----:B------:R-:W-:-:S13]  /*75e0*/  ISETP.GE.U32.AND P0, PT, R10, 0x7fefffff, PT ;  /* 0x7fefffff0a00780c */ /* 0x000fda0003f06070 */
[----:B------:R-:W-:Y:S01]  /*75f0*/  @P0 LOP3.LUT R11, R9, 0x7ff00000, RZ, 0x3c, !PT ;  /* 0x7ff00000090b0812 */ /* 0x000fe200078e3cff */
[----:B------:R-:W-:Y:S01]  /*7600*/  @P0 IMAD.MOV.U32 R10, RZ, RZ, RZ ;  /* 0x000000ffff0a0224 */ /* 0x000fe200078e00ff */
[----:B------:R-:W-:Y:S06]  /*7610*/  @P0 BRA `(.L_x_74) ;  /* 0x0000000000700947 */ /* 0x000fec0003800000 */
[----:B------:R-:W-:-:S13]  /*7620*/  ISETP.GE.U32.AND P0, PT, R12, 0x1000001, PT ;  /* 0x010000010c00780c */ /* 0x000fda0003f06070 */
[----:B------:R-:W-:Y:S05]  /*7630*/  @!P0 BRA `(.L_x_75) ;  /* 0x0000000000388947 */ /* 0x000fea0003800000 */
[----:B------:R-:W-:Y:S02]  /*7640*/  VIADD R11, R9, 0xc0200000 ;  /* 0xc0200000090b7836 */ /* 0x000fe40000000000 */
[----:B------:R-:W-:Y:S02]  /*7650*/  IMAD.MOV.U32 R10, RZ, RZ, R8 ;  /* 0x000000ffff0a7224 */ /* 0x000fe400078e0008 */
[----:B------:R-:W0:Y:S01]  /*7660*/  MUFU.RCP64H R13, R11 ;  /* 0x0000000b000d7308 */ /* 0x000e220000001800 */
[----:B------:R-:W-:-:S06]  /*7670*/  IMAD.MOV.U32 R12, RZ, RZ, R15 ;  /* 0x000000ffff0c7224 */ /* 0x000fcc00078e000f */
[----:B0-----:R-:W-:-:S08]  /*7680*/  DFMA R14, -R10, R12, 1 ;  /* 0x3ff000000a0e742b */ /* 0x001fd0000000010c */
[----:B------:R-:W-:-:S08]  /*7690*/  DFMA R14, R14, R14, R14 ;  /* 0x0000000e0e0e722b */ /* 0x000fd0000000000e */
[----:B------:R-:W-:-:S08]  /*76a0*/  DFMA R14, R12, R14, R12 ;  /* 0x0000000e0c0e722b */ /* 0x000fd0000000000c */
[----:B------:R-:W-:-:S08]  /*76b0*/  DFMA R12, -R10, R14, 1 ;  /* 0x3ff000000a0c742b */ /* 0x000fd0000000010e */
[----:B------:R-:W-:-:S08]  /*76c0*/  DFMA R12, R14, R12, R14 ;  /* 0x0000000c0e0c722b */ /* 0x000fd0000000000e */
[----:B------:R-:W-:-:S08]  /*76d0*/  DMUL R12, R12, 2.2250738585072013831e-308 ;  /* 0x001000000c0c7828 */ /* 0x000fd00000000000 */
[----:B------:R-:W-:-:S08]  /*76e0*/  DFMA R14, -R8, R12, 1 ;  /* 0x3ff00000080e742b */ /* 0x000fd0000000010c */
[----:B------:R-:W-:-:S08]  /*76f0*/  DFMA R14, R14, R14, R14 ;  /* 0x0000000e0e0e722b */ /* 0x000fd0000000000e */
[----:B------:R-:W-:Y:S01]  /*7700*/  DFMA R10, R12, R14, R12 ;  /* 0x0000000e0c0a722b */ /* 0x000fe2000000000c */
[----:B------:R-:W-:Y:S10]  /*7710*/  BRA `(.L_x_74) ;  /* 0x0000000000307947 */ /* 0x000ff40003800000 */
.L_x_75:
[----:B------:R-:W-:Y:S01]  /*7720*/  DMUL R12, R8, 8.11296384146066816958e+31 ;  /* 0x46900000080c7828 */ /* 0x000fe20000000000 */
[----:B------:R-:W-:-:S05]  /*7730*/  IMAD.MOV.U32 R10, RZ, RZ, R15 ;  /* 0x000000ffff0a7224 */ /* 0x000fca00078e000f */
[----:B------:R-:W0:Y:S02]  /*7740*/  MUFU.RCP64H R11, R13 ;  /* 0x0000000d000b7308 */ /* 0x000e240000001800 */
[----:B0-----:R-:W-:-:S08]  /*7750*/  DFMA R14, -R12, R10, 1 ;  /* 0x3ff000000c0e742b */ /* 0x001fd0000000010a */
[----:B------:R-:W-:-:S08]  /*7760*/  DFMA R14, R14, R14, R14 ;  /* 0x0000000e0e0e722b */ /* 0x000fd0000000000e */
[----:B------:R-:W-:-:S08]  /*7770*/  DFMA R14, R10, R14, R10 ;  /* 0x0000000e0a0e722b */ /* 0x000fd0000000000a */
[----:B------:R-:W-:-:S08]  /*7780*/  DFMA R10, -R12, R14, 1 ;  /* 0x3ff000000c0a742b */ /* 0x000fd0000000010e */
[----:B------:R-:W-:-:S08]  /*7790*/  DFMA R10, R14, R10, R14 ;  /* 0x0000000a0e0a722b */ /* 0x000fd0000000000e */
[----:B------:R-:W-:Y:S01]  /*77a0*/  DMUL R10, R10, 8.11296384146066816958e+31 ;  /* 0x469000000a0a7828 */ /* 0x000fe20000000000 */
[----:B------:R-:W-:Y:S10]  /*77b0*/  BRA `(.L_x_74) ;  /* 0x0000000000087947 */ /* 0x000ff40003800000 */
.L_x_73:
[----:B------:R-:W-:Y:S01]  /*77c0*/  LOP3.LUT R11, R9, 0x80000, RZ, 0xfc, !PT ;  /* 0x00080000090b7812 */ /* 0x000fe200078efcff */
[----:B------:R-:W-:-:S07]  /*77d0*/  IMAD.MOV.U32 R10, RZ, RZ, R8 ;  /* 0x000000ffff0a7224 */ /* 0x000fce00078e0008 */
.L_x_74:
[----:B------:R-:W-:Y:S05]  /*77e0*/  BSYNC.RECONVERGENT B2 ;  /* 0x0000000000027941 */ /* 0x000fea0003800200 */
.L_x_72:
[----:B------:R-:W-:Y:S01]  /*77f0*/  MOV R12, R10 ;  /* 0x0000000a000c7202 */ /* 0x000fe20000000f00 */
[----:B------:R-:W-:Y:S02]  /*7800*/  IMAD.MOV.U32 R13, RZ, RZ, R11 ;  /* 0x000000ffff0d7224 */ /* 0x000fe400078e000b */
[----:B------:R-:W-:Y:S02]  /*7810*/  IMAD.MOV.U32 R10, RZ, RZ, R0 ;  /* 0x000000ffff0a7224 */ /* 0x000fe400078e0000 */
[----:B------:R-:W-:-:S04]  /*7820*/  IMAD.MOV.U32 R11, RZ, RZ, 0x0 ;  /* 0x00000000ff0b7424 */ /* 0x000fc800078e00ff */
[----:B------:R-:W-:Y:S05]  /*7830*/  RET.REL.NODEC R10 `(_Z6besselPdS_i) ;  /* 0xffffff840af07950 */ /* 0x000fea0003c3ffff */
        .weak           $__internal_1_$__cuda_sm20_div_rn_f64_full
        .type           $__internal_1_$__cuda_sm20_div_rn_f64_full,@function
        .size           $__internal_1_$__cuda_sm20_div_rn_f64_full,($__internal_2_$__cuda_sm20_drsqrt_f64_slowpath_v2 - $__internal_1_$__cuda_sm20_div_rn_f64_full)
$__internal_1_$__cuda_sm20_div_rn_f64_full:
[C---:B------:R-:W-:Y:S01]  /*7840*/  FSETP.GEU.AND P0, PT, |R7|.reuse, 1.469367938527859385e-39, PT ;  /* 0x001000000700780b */ /* 0x040fe20003f0e200 */
[----:B------:R-:W-:Y:S01]  /*7850*/  IMAD.MOV.U32 R14, RZ, RZ, 0x1 ;  /* 0x00000001ff0e7424 */ /* 0x000fe200078e00ff */
[----:B------:R-:W-:Y:S01]  /*7860*/  LOP3.LUT R4, R7, 0x800fffff, RZ, 0xc0, !PT ;  /* 0x800fffff07047812 */ /* 0x000fe200078ec0ff */
[----:B------:R-:W-:Y:S01]  /*7870*/  BSSY.RECONVERGENT B2, `(.L_x_76) ;  /* 0x0000054000027945 */ /* 0x000fe20003800200 */
[C---:B------:R-:W-:Y:S02]  /*7880*/  FSETP.GEU.AND P3, PT, |R11|.reuse, 1.469367938527859385e-39, PT ;  /* 0x001000000b00780b */ /* 0x040fe40003f6e200 */
[----:B------:R-:W-:Y:S01]  /*7890*/  LOP3.LUT R5, R4, 0x3ff00000, RZ, 0xfc, !PT ;  /* 0x3ff0000004057812 */ /* 0x000fe200078efcff */
[----:B------:R-:W-:Y:S01]  /*78a0*/  IMAD.MOV.U32 R4, RZ, RZ, R6 ;  /* 0x000000ffff047224 */ /* 0x000fe200078e0006 */
[----:B------:R-:W-:Y:S02]  /*78b0*/  LOP3.LUT R2, R11, 0x7ff00000, RZ, 0xc0, !PT ;  /* 0x7ff000000b027812 */ /* 0x000fe400078ec0ff */
[----:B------:R-:W-:-:S03]  /*78c0*/  LOP3.LUT R24, R7, 0x7ff00000, RZ, 0xc0, !PT ;  /* 0x7ff0000007187812 */ /* 0x000fc600078ec0ff */
[----:B------:R-:W-:Y:S01]  /*78d0*/  @!P0 DMUL R4, R6, 8.98846567431157953865e+307 ;  /* 0x7fe0000006048828 */ /* 0x000fe20000000000 */
[C---:B------:R-:W-:Y:S01]  /*78e0*/  ISETP.GE.U32.AND P2, PT, R2.reuse, R24, PT ;  /* 0x000000180200720c */ /* 0x040fe20003f46070 */
[----:B------:R-:W-:Y:S02]  /*78f0*/  IMAD.MOV.U32 R25, RZ, RZ, R2 ;  /* 0x000000ffff197224 */ /* 0x000fe400078e0002 */
[----:B------:R-:W-:Y:S01]  /*7900*/  @!P3 LOP3.LUT R3, R7, 0x7ff00000, RZ, 0xc0, !PT ;  /* 0x7ff000000703b812 */ /* 0x000fe200078ec0ff */
[----:B------:R-:W-:Y:S01]  /*7910*/  @!P3 IMAD.MOV.U32 R20, RZ, RZ, RZ ;  /* 0x000000ffff14b224 */ /* 0x000fe200078e00ff */
[----:B------:R-:W0:Y:S02]  /*7920*/  MUFU.RCP64H R15, R5 ;  /* 0x00000005000f7308 */ /* 0x000e240000001800 */
[----:B------:R-:W-:Y:S01]  /*7930*/  @!P3 ISETP.GE.U32.AND P4, PT, R2, R3, PT ;  /* 0x000000030200b20c */ /* 0x000fe20003f86070 */
[----:B------:R-:W-:Y:S01]  /*7940*/  IMAD.MOV.U32 R3, RZ, RZ, 0x1ca00000 ;  /* 0x1ca00000ff037424 */ /* 0x000fe200078e00ff */
[----:B------:R-:W-:-:S04]  /*7950*/  @!P0 LOP3.LUT R24, R5, 0x7ff00000, RZ, 0xc0, !PT ;  /* 0x7ff0000005188812 */ /* 0x000fc800078ec0ff */
[----:B------:R-:W-:Y:S01]  /*7960*/  @!P3 SEL R21, R3, 0x63400000, !P4 ;  /* 0x634000000315b807 */ /* 0x000fe20006000000 */
[----:B------:R-:W-:-:S03]  /*7970*/  VIADD R27, R24, 0xffffffff ;  /* 0xffffffff181b7836 */ /* 0x000fc60000000000 */
[----:B------:R-:W-:-:S04]  /*7980*/  @!P3 LOP3.LUT R21, R21, 0x80000000, R11, 0xf8, !PT ;  /* 0x800000001515b812 */ /* 0x000fc800078ef80b */
[----:B------:R-:W-:Y:S01]  /*7990*/  @!P3 LOP3.LUT R21, R21, 0x100000, RZ, 0xfc, !PT ;  /* 0x001000001515b812 */ /* 0x000fe200078efcff */
[----:B0-----:R-:W-:-:S08]  /*79a0*/  DFMA R12, R14, -R4, 1 ;  /* 0x3ff000000e0c742b */ /* 0x001fd00000000804 */
[----:B------:R-:W-:-:S08]  /*79b0*/  DFMA R12, R12, R12, R12 ;  /* 0x0000000c0c0c722b */ /* 0x000fd0000000000c */
[----:B------:R-:W-:Y:S01]  /*79c0*/  DFMA R14, R14, R12, R14 ;  /* 0x0000000c0e0e722b */ /* 0x000fe2000000000e */
[----:B------:R-:W-:Y:S01]  /*79d0*/  SEL R13, R3, 0x63400000, !P2 ;  /* 0x63400000030d7807 */ /* 0x000fe20005000000 */
[----:B------:R-:W-:-:S03]  /*79e0*/  IMAD.MOV.U32 R12, RZ, RZ, R10 ;  /* 0x000000ffff0c7224 */ /* 0x000fc600078e000a */
[----:B------:R-:W-:-:S03]  /*79f0*/  LOP3.LUT R13, R13, 0x800fffff, R11, 0xf8, !PT ;  /* 0x800fffff0d0d7812 */ /* 0x000fc600078ef80b */
[----:B------:R-:W-:-:S03]  /*7a00*/  DFMA R22, R14, -R4, 1 ;  /* 0x3ff000000e16742b */ /* 0x000fc60000000804 */
[----:B------:R-:W-:-:S05]  /*7a10*/  @!P3 DFMA R12, R12, 2, -R20 ;  /* 0x400000000c0cb82b */ /* 0x000fca0000000814 */
[----:B------:R-:W-:-:S05]  /*7a20*/  DFMA R22, R14, R22, R14 ;  /* 0x000000160e16722b */ /* 0x000fca000000000e */
[----:B------:R-:W-:-:S03]  /*7a30*/  @!P3 LOP3.LUT R25, R13, 0x7ff00000, RZ, 0xc0, !PT ;  /* 0x7ff000000d19b812 */ /* 0x000fc600078ec0ff */
[----:B------:R-:W-:Y:S02]  /*7a40*/  DMUL R14, R22, R12 ;  /* 0x0000000c160e7228 */ /* 0x000fe40000000000 */
[----:B------:R-:W-:-:S05]  /*7a50*/  VIADD R20, R25, 0xffffffff ;  /* 0xffffffff19147836 */ /* 0x000fca0000000000 */
[----:B------:R-:W-:Y:S01]  /*7a60*/  ISETP.GT.U32.AND P0, PT, R20, 0x7feffffe, PT ;  /* 0x7feffffe1400780c */ /* 0x000fe20003f04070 */
[----:B------:R-:W-:-:S03]  /*7a70*/  DFMA R20, R14, -R4, R12 ;  /* 0x800000040e14722b */ /* 0x000fc6000000000c */
[----:B------:R-:W-:-:S05]  /*7a80*/  ISETP.GT.U32.OR P0, PT, R27, 0x7feffffe, P0 ;  /* 0x7feffffe1b00780c */ /* 0x000fca0000704470 */
[----:B------:R-:W-:-:S08]  /*7a90*/  DFMA R20, R22, R20, R14 ;  /* 0x000000141614722b */ /* 0x000fd0000000000e */
[----:B------:R-:W-:Y:S05]  /*7aa0*/  @P0 BRA `(.L_x_77) ;  /* 0x00000000006c0947 */ /* 0x000fea0003800000 */
[----:B------:R-:W-:Y:S01]  /*7ab0*/  LOP3.LUT R11, R7, 0x7ff00000, RZ, 0xc0, !PT ;  /* 0x7ff00000070b7812 */ /* 0x000fe200078ec0ff */
[----:B------:R-:W-:-:S03]  /*7ac0*/  IMAD.MOV.U32 R14, RZ, RZ, RZ ;  /* 0x000000ffff0e7224 */ /* 0x000fc600078e00ff */
[CC--:B------:R-:W-:Y:S02]  /*7ad0*/  VIADDMNMX R10, R2.reuse, -R11.reuse, 0xb9600000, !PT ;  /* 0xb9600000020a7446 */ /* 0x0c0fe4000780090b */
[----:B------:R-:W-:Y:S02]  /*7ae0*/  ISETP.GE.U32.AND P0, PT, R2, R11, PT ;  /* 0x0000000b0200720c */ /* 0x000fe40003f06070 */
[----:B------:R-:W-:Y:S02]  /*7af0*/  VIMNMX R10, PT, PT, R10, 0x46a00000, PT ;  /* 0x46a000000a0a7848 */ /* 0x000fe40003fe0100 */
[----:B------:R-:W-:-:S05]  /*7b00*/  SEL R3, R3, 0x63400000, !P0 ;  /* 0x6340000003037807 */ /* 0x000fca0004000000 */
[----:B------:R-:W-:-:S04]  /*7b10*/  IMAD.IADD R10, R10, 0x1, -R3 ;  /* 0x000000010a0a7824 */ /* 0x000fc800078e0a03 */
[----:B------:R-:W-:-:S06]  /*7b20*/  VIADD R15, R10, 0x7fe00000 ;  /* 0x7fe000000a0f7836 */ /* 0x000fcc0000000000 */
[----:B------:R-:W-:-:S10]  /*7b30*/  DMUL R2, R20, R14 ;  /* 0x0000000e14027228 */ /* 0x000fd40000000000 */
[----:B------:R-:W-:-:S13]  /*7b40*/  FSETP.GTU.AND P0, PT, |R3|, 1.469367938527859385e-39, PT ;  /* 0x001000000300780b */ /* 0x000fda0003f0c200 */
[----:B------:R-:W-:Y:S05]  /*7b50*/  @P0 BRA `(.L_x_78) ;  /* 0x0000000000940947 */ /* 0x000fea0003800000 */
[----:B------:R-:W-:Y:S01]  /*7b60*/  DFMA R4, R20, -R4, R12 ;  /* 0x800000041404722b */ /* 0x000fe2000000000c */
[----:B------:R-:W-:-:S09]  /*7b70*/  MOV R14, RZ ;  /* 0x000000ff000e7202 */ /* 0x000fd20000000f00 */
[C---:B------:R-:W-:Y:S02]  /*7b80*/  FSETP.NEU.AND P0, PT, R5.reuse, RZ, PT ;  /* 0x000000ff0500720b */ /* 0x040fe40003f0d000 */
[----:B------:R-:W-:-:S04]  /*7b90*/  LOP3.LUT R7, R5, 0x80000000, R7, 0x48, !PT ;  /* 0x8000000005077812 */ /* 0x000fc800078e4807 */
[----:B------:R-:W-:-:S07]  /*7ba0*/  LOP3.LUT R15, R7, R15, RZ, 0xfc, !PT ;  /* 0x0000000f070f7212 */ /* 0x000fce00078efcff */
[----:B------:R-:W-:Y:S05]  /*7bb0*/  @!P0 BRA `(.L_x_78) ;  /* 0x00000000007c8947 */ /* 0x000fea0003800000 */
[----:B------:R-:W-:Y:S01]  /*7bc0*/  IMAD.MOV R5, RZ, RZ, -R10 ;  /* 0x000000ffff057224 */ /* 0x000fe200078e0a0a */
[----:B------:R-:W-:Y:S01]  /*7bd0*/  DMUL.RP R14, R20, R14 ;  /* 0x0000000e140e7228 */ /* 0x000fe20000008000 */
[----:B------:R-:W-:-:S06]  /*7be0*/  IMAD.MOV.U32 R4, RZ, RZ, RZ ;  /* 0x000000ffff047224 */ /* 0x000fcc00078e00ff */
[----:B------:R-:W-:-:S03]  /*7bf0*/  DFMA R4, R2, -R4, R20 ;  /* 0x800000040204722b */ /* 0x000fc60000000014 */
[----:B------:R-:W-:-:S03]  /*7c00*/  LOP3.LUT R7, R15, R7, RZ, 0x3c, !PT ;  /* 0x000000070f077212 */ /* 0x000fc600078e3cff */
[----:B------:R-:W-:-:S04]  /*7c10*/  IADD3 R4, PT, PT, -R10, -0x43300000, RZ ;  /* 0xbcd000000a047810 */ /* 0x000fc80007ffe1ff */
[----:B------:R-:W-:-:S04]  /*7c20*/  FSETP.NEU.AND P0, PT, |R5|, R4, PT ;  /* 0x000000040500720b */ /* 0x000fc80003f0d200 */
[----:B------:R-:W-:Y:S02]  /*7c30*/  FSEL R2, R14, R2, !P0 ;  /* 0x000000020e027208 */ /* 0x000fe40004000000 */
[----:B------:R-:W-:Y:S01]  /*7c40*/  FSEL R3, R7, R3, !P0 ;  /* 0x0000000307037208 */ /* 0x000fe20004000000 */
[----:B------:R-:W-:Y:S06]  /*7c50*/  BRA `(.L_x_78) ;  /* 0x0000000000547947 */ /* 0x000fec0003800000 */
.L_x_77:
[----:B------:R-:W-:-:S14]  /*7c60*/  DSETP.NAN.AND P0, PT, R10, R10, PT ;  /* 0x0000000a0a00722a */ /* 0x000fdc0003f08000 */
[----:B------:R-:W-:Y:S05]  /*7c70*/  @P0 BRA `(.L_x_79) ;  /* 0x0000000000440947 */ /* 0x000fea0003800000 */
[----:B------:R-:W-:-:S14]  /*7c80*/  DSETP.NAN.AND P0, PT, R6, R6, PT ;  /* 0x000000060600722a */ /* 0x000fdc0003f08000 */
[----:B------:R-:W-:Y:S05]  /*7c90*/  @P0 BRA `(.L_x_80) ;  /* 0x0000000000300947 */ /* 0x000fea0003800000 */
[----:B------:R-:W-:Y:S01]  /*7ca0*/  ISETP.NE.AND P0, PT, R25, R24, PT ;  /* 0x000000181900720c */ /* 0x000fe20003f05270 */
[----:B------:R-:W-:Y:S02]  /*7cb0*/  IMAD.MOV.U32 R2, RZ, RZ, 0x0 ;  /* 0x00000000ff027424 */ /* 0x000fe400078e00ff */
[----:B------:R-:W-:-:S10]  /*7cc0*/  IMAD.MOV.U32 R3, RZ, RZ, -0x80000 ;  /* 0xfff80000ff037424 */ /* 0x000fd400078e00ff */
[----:B------:R-:W-:Y:S05]  /*7cd0*/  @!P0 BRA `(.L_x_78) ;  /* 0x0000000000348947 */ /* 0x000fea0003800000 */
[----:B------:R-:W-:Y:S02]  /*7ce0*/  ISETP.NE.AND P0, PT, R25, 0x7ff00000, PT ;  /* 0x7ff000001900780c */ /* 0x000fe40003f05270 */
[----:B------:R-:W-:Y:S02]  /*7cf0*/  LOP3.LUT R3, R11, 0x80000000, R7, 0x48, !PT ;  /* 0x800000000b037812 */ /* 0x000fe400078e4807 */
[----:B------:R-:W-:-:S13]  /*7d00*/  ISETP.EQ.OR P0, PT, R24, RZ, !P0 ;  /* 0x000000ff1800720c */ /* 0x000fda0004702670 */
[----:B------:R-:W-:Y:S01]  /*7d10*/  @P0 LOP3.LUT R4, R3, 0x7ff00000, RZ, 0xfc, !PT ;  /* 0x7ff0000003040812 */ /* 0x000fe200078efcff */
[----:B------:R-:W-:Y:S02]  /*7d20*/  @!P0 IMAD.MOV.U32 R2, RZ, RZ, RZ ;  /* 0x000000ffff028224 */ /* 0x000fe400078e00ff */
[----:B------:R-:W-:Y:S02]  /*7d30*/  @P0 IMAD.MOV.U32 R2, RZ, RZ, RZ ;  /* 0x000000ffff020224 */ /* 0x000fe400078e00ff */
[----:B------:R-:W-:Y:S01]  /*7d40*/  @P0 IMAD.MOV.U32 R3, RZ, RZ, R4 ;  /* 0x000000ffff030224 */ /* 0x000fe200078e0004 */
[----:B------:R-:W-:Y:S06]  /*7d50*/  BRA `(.L_x_78) ;  /* 0x0000000000147947 */ /* 0x000fec0003800000 */
.L_x_80:
[----:B------:R-:W-:Y:S01]  /*7d60*/  LOP3.LUT R3, R7, 0x80000, RZ, 0xfc, !PT ;  /* 0x0008000007037812 */ /* 0x000fe200078efcff */
[----:B------:R-:W-:Y:S01]  /*7d70*/  IMAD.MOV.U32 R2, RZ, RZ, R6 ;  /* 0x000000ffff027224 */ /* 0x000fe200078e0006 */
[----:B------:R-:W-:Y:S06]  /*7d80*/  BRA `(.L_x_78) ;  /* 0x0000000000087947 */ /* 0x000fec0003800000 */
.L_x_79:
[----:B------:R-:W-:Y:S01]  /*7d90*/  LOP3.LUT R3, R11, 0x80000, RZ, 0xfc, !PT ;  /* 0x000800000b037812 */ /* 0x000fe200078efcff */
[----:B------:R-:W-:-:S07]  /*7da0*/  IMAD.MOV.U32 R2, RZ, RZ, R10 ;  /* 0x000000ffff027224 */ /* 0x000fce00078e000a */
.L_x_78:
[----:B------:R-:W-:Y:S05]  /*7db0*/  BSYNC.RECONVERGENT B2 ;  /* 0x0000000000027941 */ /* 0x000fea0003800200 */
.L_x_76:
[----:B------:R-:W-:Y:S02]  /*7dc0*/  IMAD.MOV.U32 R4, RZ, RZ, R2 ;  /* 0x000000ffff047224 */ /* 0x000fe400078e0002 */
[----:B------:R-:W-:Y:S02]  /*7dd0*/  IMAD.MOV.U32 R5, RZ, RZ, R3 ;  /* 0x000000ffff057224 */ /* 0x000fe400078e0003 */
[----:B------:R-:W-:Y:S02]  /*7de0*/  IMAD.MOV.U32 R2, RZ, RZ, R0 ;  /* 0x000000ffff027224 */ /* 0x000fe400078e0000 */
[----:B------:R-:W-:-:S04]  /*7df0*/  IMAD.MOV.U32 R3, RZ, RZ, 0x0 ;  /* 0x00000000ff037424 */ /* 0x000fc800078e00ff */
[----:B------:R-:W-:Y:S05]  /*7e00*/  RET.REL.NODEC R2 `(_Z6besselPdS_i) ;  /* 0xffffff80027c7950 */ /* 0x000fea0003c3ffff */
        .weak           $__internal_2_$__cuda_sm20_drsqrt_f64_slowpath_v2
        .type           $__internal_2_$__cuda_sm20_drsqrt_f64_slowpath_v2,@function
        .size           $__internal_2_$__cuda_sm20_drsqrt_f64_slowpath_v2,($_Z6besselPdS_i$__internal_trig_reduction_slowpathd - $__internal_2_$__cuda_sm20_drsqrt_f64_slowpath_v2)
$__internal_2_$__cuda_sm20_drsqrt_f64_slowpath_v2:
[----:B------:R-:W-:Y:S01]  /*7e10*/  IMAD.MOV.U32 R4, RZ, RZ, R3 ;  /* 0x000000ffff047224 */ /* 0x000fe200078e0003 */
[----:B------:R-:W-:Y:S01]  /*7e20*/  MOV R5, R2 ;  /* 0x0000000200057202 */ /* 0x000fe20000000f00 */
[----:B------:R-:W-:Y:S01]  /*7e30*/  BSSY.RECONVERGENT B2, `(.L_x_81) ;  /* 0x000001d000027945 */ /* 0x000fe20003800200 */
[----:B------:R-:W-:-:S04]  /*7e40*/  LOP3.LUT R2, R2, 0x80000000, RZ, 0xc0, !PT ;  /* 0x8000000002027812 */ /* 0x000fc800078ec0ff */
[----:B------:R-:W-:-:S14]  /*7e50*/  DSETP.NEU.AND P0, PT, R4, RZ, PT ;  /* 0x000000ff0400722a */ /* 0x000fdc0003f0d000 */
[----:B------:R-:W-:Y:S05]  /*7e60*/  @!P0 BRA `(.L_x_82) ;  /* 0x00000000005c8947 */ /* 0x000fea0003800000 */
[----:B------:R-:W-:-:S14]  /*7e70*/  DSETP.GTU.AND P0, PT, |R4|, +INF , PT ;  /* 0x7ff000000400742a */ /* 0x000fdc0003f0c200 */
[----:B------:R-:W-:Y:S05]  /*7e80*/  @P0 BRA `(.L_x_83) ;  /* 0x00000000004c0947 */ /* 0x000fea0003800000 */
[----:B------:R-:W-:-:S13]  /*7e90*/  ISETP.NE.AND P0, PT, R2, RZ, PT ;  /* 0x000000ff0200720c */ /* 0x000fda0003f05270 */
[----:B------:R-:W-:Y:S02]  /*7ea0*/  @P0 IMAD.MOV.U32 R2, RZ, RZ, 0x0 ;  /* 0x00000000ff020424 */ /* 0x000fe400078e00ff */
[----:B------:R-:W-:Y:S01]  /*7eb0*/  @P0 IMAD.MOV.U32 R3, RZ, RZ, -0x80000 ;  /* 0xfff80000ff030424 */ /* 0x000fe200078e00ff */
[----:B------:R-:W-:Y:S06]  /*7ec0*/  @P0 BRA `(.L_x_84) ;  /* 0x00000000004c0947 */ /* 0x000fec0003800000 */
[----:B------:R-:W-:-:S14]  /*7ed0*/  DSETP.NEU.AND P0, PT, |R4|, +INF , PT ;  /* 0x7ff000000400742a */ /* 0x000fdc0003f0d200 */
[----:B------:R-:W-:Y:S01]  /*7ee0*/  @!P0 CS2R R2, SRZ ;  /* 0x0000000000028805 */ /* 0x000fe2000001ff00 */
[----:B------:R-:W-:Y:S06]  /*7ef0*/  @!P0 BRA `(.L_x_84) ;  /* 0x0000000000408947 */ /* 0x000fec0003800000 */
[----:B------:R-:W-:Y:S01]  /*7f00*/  DMUL R6, R4, 1.80143985094819840000e+16 ;  /* 0x4350000004067828 */ /* 0x000fe20000000000 */
[----:B------:R-:W-:-:S05]  /*7f10*/  IMAD.MOV.U32 R2, RZ, RZ, RZ ;  /* 0x000000ffff027224 */ /* 0x000fca00078e00ff */
[----:B------:R-:W0:Y:S02]  /*7f20*/  MUFU.RSQ64H R3, R7 ;  /* 0x0000000700037308 */ /* 0x000e240000001c00 */
[----:B0-----:R-:W-:-:S08]  /*7f30*/  DMUL R4, R2, R2 ;  /* 0x0000000202047228 */ /* 0x001fd00000000000 */
[----:B------:R-:W-:Y:S01]  /*7f40*/  DFMA R4, R6, -R4, 1 ;  /* 0x3ff000000604742b */ /* 0x000fe20000000804 */
[----:B------:R-:W-:Y:S02]  /*7f50*/  IMAD.MOV.U32 R6, RZ, RZ, 0x0 ;  /* 0x00000000ff067424 */ /* 0x000fe400078e00ff */
[----:B------:R-:W-:-:S06]  /*7f60*/  IMAD.MOV.U32 R7, RZ, RZ, 0x3fd80000 ;  /* 0x3fd80000ff077424 */ /* 0x000fcc00078e00ff */
[----:B------:R-:W-:Y:S02]  /*7f70*/  DFMA R6, R4, R6, 0.5 ;  /* 0x3fe000000406742b */ /* 0x000fe40000000006 */
[----:B------:R-:W-:-:S08]  /*7f80*/  DMUL R4, R2, R4 ;  /* 0x0000000402047228 */ /* 0x000fd00000000000 */
[----:B------:R-:W-:-:S08]  /*7f90*/  DFMA R2, R6, R4, R2 ;  /* 0x000000040602722b */ /* 0x000fd00000000002 */
[----:B------:R-:W-:Y:S01]  /*7fa0*/  DMUL R2, R2, 134217728 ;  /* 0x41a0000002027828 */ /* 0x000fe20000000000 */
[----:B------:R-:W-:Y:S10]  /*7fb0*/  BRA `(.L_x_84) ;  /* 0x0000000000107947 */ /* 0x000ff40003800000 */
.L_x_83:
[----:B------:R-:W-:Y:S01]  /*7fc0*/  DADD R2, R4, R4 ;  /* 0x0000000004027229 */ /* 0x000fe20000000004 */
[----:B------:R-:W-:Y:S10]  /*7fd0*/  BRA `(.L_x_84) ;  /* 0x0000000000087947 */ /* 0x000ff40003800000 */
.L_x_82:
[----:B------:R-:W-:Y:S01]  /*7fe0*/  LOP3.LUT R3, R2, 0x7ff00000, RZ, 0xfc, !PT ;  /* 0x7ff0000002037812 */ /* 0x000fe200078efcff */
[----:B------:R-:W-:-:S07]  /*7ff0*/  IMAD.MOV.U32 R2, RZ, RZ, RZ ;  /* 0x000000ffff027224 */ /* 0x000fce00078e00ff */
.L_x_84:
[----:B------:R-:W-:Y:S05]  /*8000*/  BSYNC.RECONVERGENT B2 ;  /* 0x0000000000027941 */ /* 0x000fea0003800200 */
.L_x_81:
[----:B------:R-:W-:Y:S02]  /*8010*/  IMAD.MOV.U32 R4, RZ, RZ, R0 ;  /* 0x000000ffff047224 */ /* 0x000fe400078e0000 */
[----:B------:R-:W-:-:S04]  /*8020*/  IMAD.MOV.U32 R5, RZ, RZ, 0x0 ;  /* 0x00000000ff057424 */ /* 0x000fc800078e00ff */
[----:B------:R-:W-:Y:S05]  /*8030*/  RET.REL.NODEC R4 `(_Z6besselPdS_i) ;  /* 0xffffff7c04f07950 */ /* 0x000fea0003c3ffff */
        .type           $_Z6besselPdS_i$__internal_trig_reduction_slowpathd,@function
        .size           $_Z6besselPdS_i$__internal_trig_reduction_slowpathd,(.L_x_96 - $_Z6besselPdS_i$__internal_trig_reduction_slowpathd)
$_Z6besselPdS_i$__internal_trig_reduction_slowpathd:
[----:B------:R-:W-:Y:S01]  /*8040*/  SHF.R.U32.HI R27, RZ, 0x14, R15 ;  /* 0x00000014ff1b7819 */ /* 0x000fe2000001160f */
[----:B------:R-:W-:Y:S02]  /*8050*/  IMAD.MOV.U32 R2, RZ, RZ, R0 ;  /* 0x000000ffff027224 */ /* 0x000fe400078e0000 */
[----:B------:R-:W-:Y:S01]  /*8060*/  IMAD.MOV.U32 R8, RZ, RZ, RZ ;  /* 0x000000ffff087224 */ /* 0x000fe200078e00ff */
[----:B------:R-:W-:-:S04]  /*8070*/  LOP3.LUT R3, R27, 0x7ff, RZ, 0xc0, !PT ;  /* 0x000007ff1b037812 */ /* 0x000fc800078ec0ff */
[----:B------:R-:W-:-:S13]  /*8080*/  ISETP.NE.AND P0, PT, R3, 0x7ff, PT ;  /* 0x000007ff0300780c */ /* 0x000fda0003f05270 */
[----:B------:R-:W-:Y:S05]  /*8090*/  @!P0 BRA `(.L_x_85) ;  /* 0x00000008006c8947 */ /* 0x000fea0003800000 */
[----:B------:R-:W-:Y:S01]  /*80a0*/  VIADD R0, R3, 0xfffffc00 ;  /* 0xfffffc0003007836 */ /* 0x000fe20000000000 */
[----:B------:R-:W-:Y:S01]  /*80b0*/  BSSY.RECONVERGENT B1, `(.L_x_86) ;  /* 0x0000035000017945 */ /* 0x000fe20003800200 */
[----:B------:R-:W-:-:S03]  /*80c0*/  CS2R R6, SRZ ;  /* 0x0000000000067805 */ /* 0x000fc6000001ff00 */
[----:B------:R-:W-:Y:S02]  /*80d0*/  SHF.R.U32.HI R3, RZ, 0x6, R0 ;  /* 0x00000006ff037819 */ /* 0x000fe40000011600 */
[----:B------:R-:W-:Y:S02]  /*80e0*/  ISETP.GE.U32.AND P0, PT, R0, 0x80, PT ;  /* 0x000000800000780c */ /* 0x000fe40003f06070 */
[C---:B------:R-:W-:Y:S02]  /*80f0*/  IADD3 R4, PT, PT, -R3.reuse, 0x13, RZ ;  /* 0x0000001303047810 */ /* 0x040fe40007ffe1ff */
[----:B------:R-:W-:Y:S02]  /*8100*/  IADD3 R0, PT, PT, -R3, 0xf, RZ ;  /* 0x0000000f03007810 */ /* 0x000fe40007ffe1ff */
[----:B------:R-:W-:-:S04]  /*8110*/  SEL R4, R4, 0x12, P0 ;  /* 0x0000001204047807 */ /* 0x000fc80000000000 */
[----:B------:R-:W-:-:S13]  /*8120*/  ISETP.GE.AND P0, PT, R0, R4, PT ;  /* 0x000000040000720c */ /* 0x000fda0003f06270 */
[----:B------:R-:W-:Y:S05]  /*8130*/  @P0 BRA `(.L_x_87) ;  /* 0x0000000000b00947 */ /* 0x000fea0003800000 */
[----:B------:R-:W0:Y:S01]  /*8140*/  LDC.64 R10, c[0x0][0x358] ;  /* 0x0000d600ff0a7b82 */ /* 0x000e220000000a00 */
[C---:B------:R-:W-:Y:S01]  /*8150*/  SHF.L.U64.HI R5, R2.reuse, 0xb, R15 ;  /* 0x0000000b02057819 */ /* 0x040fe2000001020f */
[----:B------:R-:W-:Y:S01]  /*8160*/  BSSY.RECONVERGENT B2, `(.L_x_88) ;  /* 0x0000023000027945 */ /* 0x000fe20003800200 */
[----:B------:R-:W-:Y:S01]  /*8170*/  IADD3 R3, PT, PT, RZ, -R3, -R4 ;  /* 0x80000003ff037210 */ /* 0x000fe20007ffe804 */
[----:B------:R-:W-:Y:S01]  /*8180*/  IMAD.SHL.U32 R2, R2, 0x800, RZ ;  /* 0x0000080002027824 */ /* 0x000fe200078e00ff */
[----:B------:R-:W-:Y:S01]  /*8190*/  CS2R R6, SRZ ;  /* 0x0000000000067805 */ /* 0x000fe2000001ff00 */
[----:B------:R-:W-:Y:S01]  /*81a0*/  IMAD.MOV.U32 R4, RZ, RZ, RZ ;  /* 0x000000ffff047224 */ /* 0x000fe200078e00ff */
[----:B------:R-:W-:-:S07]  /*81b0*/  LOP3.LUT R5, R5, 0x80000000, RZ, 0xfc, !PT ;  /* 0x8000000005057812 */ /* 0x000fce00078efcff */
.L_x_89:
[----:B------:R-:W1:Y:S01]  /*81c0*/  LDC.64 R8, c[0x4][RZ] ;  /* 0x01000000ff087b82 */ /* 0x000e620000000a00 */
[----:B0-----:R-:W-:Y:S02]  /*81d0*/  R2UR UR6, R10 ;  /* 0x000000000a0672ca */ /* 0x001fe400000e0000 */
[----:B------:R-:W-:Y:S01]  /*81e0*/  R2UR UR7, R11 ;  /* 0x000000000b0772ca */ /* 0x000fe200000e0000 */
[----:B-1----:R-:W-:-:S12]  /*81f0*/  IMAD.WIDE R8, R0, 0x8, R8 ;  /* 0x0000000800087825 */ /* 0x002fd800078e0208 */
[----:B------:R-:W2:Y:S01]  /*8200*/  LDG.E.64.CONSTANT R8, desc[UR6][R8.64] ;  /* 0x0000000608087981 */ /* 0x000ea2000c1e9b00 */
[----:B------:R-:W-:Y:S01]  /*8210*/  MOV R29, R7 ;  /* 0x00000007001d7202 */ /* 0x000fe20000000f00 */
[----:B------:R-:W-:Y:S02]  /*8220*/  IMAD.MOV.U32 R28, RZ, RZ, R6 ;  /* 0x000000ffff1c7224 */ /* 0x000fe400078e0006 */
[----:B------:R-:W-:Y:S02]  /*8230*/  VIADD R3, R3, 0x1 ;  /* 0x0000000103037836 */ /* 0x000fe40000000000 */
[----:B------:R-:W-:Y:S02]  /*8240*/  VIADD R0, R0, 0x1 ;  /* 0x0000000100007836 */ /* 0x000fe40000000000 */
[----:B--2---:R-:W-:-:S04]  /*8250*/  IMAD.WIDE.U32 R28, P2, R8, R2, R28 ;  /* 0x00000002081c7225 */ /* 0x004fc8000784001c */
[----:B------:R-:W-:Y:S02]  /*8260*/  IMAD R7, R8, R5, RZ ;  /* 0x0000000508077224 */ /* 0x000fe400078e02ff */
[----:B------:R-:W-:-:S03]  /*8270*/  IMAD R6, R9, R2, RZ ;  /* 0x0000000209067224 */ /* 0x000fc600078e02ff */
[----:B------:R-:W-:-:S04]  /*8280*/  IADD3 R7, P0, PT, R7, R29, RZ ;  /* 0x0000001d07077210 */ /* 0x000fc80007f1e0ff */
[----:B------:R-:W-:Y:S01]  /*8290*/  IADD3 R29, P1, PT, R6, R7, RZ ;  /* 0x00000007061d7210 */ /* 0x000fe20007f3e0ff */
[----:B------:R-:W-:Y:S02]  /*82a0*/  IMAD R6, R4, 0x8, R1 ;  /* 0x0000000804067824 */ /* 0x000fe400078e0201 */
[----:B------:R-:W-:-:S03]  /*82b0*/  IMAD.HI.U32 R7, R8, R5, RZ ;  /* 0x0000000508077227 */ /* 0x000fc600078e00ff */
[----:B------:R0:W-:Y:S01]  /*82c0*/  STL.64 [R6], R28 ;  /* 0x0000001c06007387 */ /* 0x0001e20000100a00 */
[----:B------:R-:W-:Y:S02]  /*82d0*/  IMAD.X R7, RZ, RZ, R7, P2 ;  /* 0x000000ffff077224 */ /* 0x000fe400010e0607 */
[----:B------:R-:W-:-:S04]  /*82e0*/  IMAD.HI.U32 R8, R9, R5, RZ ;  /* 0x0000000509087227 */ /* 0x000fc800078e00ff */
[----:B------:R-:W-:Y:S02]  /*82f0*/  VIADD R4, R4, 0x1 ;  /* 0x0000000104047836 */ /* 0x000fe40000000000 */
[----:B0-----:R-:W-:-:S04]  /*8300*/  IMAD.HI.U32 R6, R9, R2, RZ ;  /* 0x0000000209067227 */ /* 0x001fc800078e00ff */
[----:B------:R-:W-:Y:S01]  /*8310*/  IMAD R9, R9, R5, RZ ;  /* 0x0000000509097224 */ /* 0x000fe200078e02ff */
[----:B------:R-:W-:-:S04]  /*8320*/  IADD3.X R6, P0, PT, R6, R7, RZ, P0, !PT ;  /* 0x0000000706067210 */ /* 0x000fc8000071e4ff */
[----:B------:R-:W-:Y:S01]  /*8330*/  IADD3.X R6, P1, PT, R9, R6, RZ, P1, !PT ;  /* 0x0000000609067210 */ /* 0x000fe20000f3e4ff */
[----:B------:R-:W-:Y:S01]  /*8340*/  IMAD.X R8, RZ, RZ, R8, P0 ;  /* 0x000000ffff087224 */ /* 0x000fe200000e0608 */
[----:B------:R-:W-:-:S03]  /*8350*/  ISETP.NE.AND P0, PT, R3, -0xf, PT ;  /* 0xfffffff10300780c */ /* 0x000fc60003f05270 */
[----:B------:R-:W-:-:S04]  /*8360*/  IMAD.X R8, RZ, RZ, R8, P1 ;  /* 0x000000ffff087224 */ /* 0x000fc800008e0608 */
[----:B------:R-:W-:-:S06]  /*8370*/  IMAD.MOV.U32 R7, RZ, RZ, R8 ;  /* 0x000000ffff077224 */ /* 0x000fcc00078e0008 */
[----:B------:R-:W-:Y:S05]  /*8380*/  @P0 BRA `(.L_x_89) ;  /* 0xfffffffc008c0947 */ /* 0x000fea000383ffff */
[----:B------:R-:W-:Y:S05]  /*8390*/  BSYNC.RECONVERGENT B2 ;  /* 0x0000000000027941 */ /* 0x000fea0003800200 */
.L_x_88:
[----:B------:R-:W-:-:S05]  /*83a0*/  LOP3.LUT R0, R27, 0x7ff, RZ, 0xc0, !PT ;  /* 0x000007ff1b007812 */ /* 0x000fca00078ec0ff */
[----:B------:R-:W-:-:S05]  /*83b0*/  VIADD R0, R0, 0xfffffc00 ;  /* 0xfffffc0000007836 */ /* 0x000fca0000000000 */
[----:B------:R-:W-:Y:S02]  /*83c0*/  SHF.R.U32.HI R2, RZ, 0x6, R0 ;  /* 0x00000006ff027819 */ /* 0x000fe40000011600 */
[----:B------:R-:W-:Y:S02]  /*83d0*/  ISETP.GE.U32.AND P0, PT, R0, 0x80, PT ;  /* 0x000000800000780c */ /* 0x000fe40003f06070 */
[----:B------:R-:W-:-:S04]  /*83e0*/  IADD3 R2, PT, PT, -R2, 0x13, RZ ;  /* 0x0000001302027810 */ /* 0x000fc80007ffe1ff */
[----:B------:R-:W-:-:S07]  /*83f0*/  SEL R0, R2, 0x12, P0 ;  /* 0x0000001202007807 */ /* 0x000fce0000000000 */
.L_x_87:
[----:B------:R-:W-:Y:S05]  /*8400*/  BSYNC.RECONVERGENT B1 ;  /* 0x0000000000017941 */ /* 0x000fea0003800200 */
.L_x_86:
[C---:B------:R-:W-:Y:S02]  /*8410*/  LOP3.LUT R2, R27.reuse, 0x7ff, RZ, 0xc0, !PT ;  /* 0x000007ff1b027812 */ /* 0x040fe400078ec0ff */
[----:B------:R-:W-:-:S03]  /*8420*/  LOP3.LUT P0, R27, R27, 0x3f, RZ, 0xc0, !PT ;  /* 0x0000003f1b1b7812 */ /* 0x000fc6000780c0ff */
[----:B------:R-:W-:-:S05]  /*8430*/  VIADD R2, R2, 0xfffffc00 ;  /* 0xfffffc0002027836 */ /* 0x000fca0000000000 */
[----:B------:R-:W-:-:S05]  /*8440*/  SHF.R.U32.HI R3, RZ, 0x6, R2 ;  /* 0x00000006ff037819 */ /* 0x000fca0000011602 */
[----:B------:R-:W-:-:S04]  /*8450*/  IMAD.IADD R0, R3, 0x1, R0 ;  /* 0x0000000103007824 */ /* 0x000fc800078e0200 */
[----:B------:R-:W-:-:S05]  /*8460*/  IMAD.U32 R29, R0, 0x8, R1 ;  /* 0x00000008001d7824 */ /* 0x000fca00078e0001 */
[----:B------:R0:W-:Y:S04]  /*8470*/  STL.64 [R29+-0x78], R6 ;  /* 0xffff88061d007387 */ /* 0x0001e80000100a00 */
[----:B------:R-:W2:Y:S04]  /*8480*/  LDL.64 R4, [R1+0x10] ;  /* 0x0000100001047983 */ /* 0x000ea80000100a00 */
[----:B------:R-:W3:Y:S04]  /*8490*/  LDL.64 R2, [R1+0x18] ;  /* 0x0000180001027983 */ /* 0x000ee80000100a00 */
[----:B0-----:R-:W4:Y:S01]  /*84a0*/  @P0 LDL.64 R6, [R1+0x8] ;  /* 0x0000080001060983 */ /* 0x001f220000100a00 */
[----:B------:R-:W-:Y:S01]  /*84b0*/  BSSY.RECONVERGENT B1, `(.L_x_90) ;  /* 0x0000035000017945 */ /* 0x000fe20003800200 */
[----:B--2---:R-:W-:-:S02]  /*84c0*/  @P0 SHF.L.U32 R10, R4, R27, RZ ;  /* 0x0000001b040a0219 */ /* 0x004fc400000006ff */
[--C-:B----4-:R-:W-:Y:S02]  /*84d0*/  @P0 SHF.R.U64 R11, R6, 0x1, R7.reuse ;  /* 0x00000001060b0819 */ /* 0x110fe40000001207 */
[----:B------:R-:W-:Y:S02]  /*84e0*/  @P0 SHF.R.U32.HI R9, RZ, 0x1, R7 ;  /* 0x00000001ff090819 */ /* 0x000fe40000011607 */
[----:B------:R-:W-:Y:S02]  /*84f0*/  @P0 LOP3.LUT R6, R27, 0x3f, RZ, 0x3c, !PT ;  /* 0x0000003f1b060812 */ /* 0x000fe400078e3cff */
[----:B------:R-:W-:Y:S02]  /*8500*/  @P0 SHF.R.U32.HI R0, RZ, 0x1, R5 ;  /* 0x00000001ff000819 */ /* 0x000fe40000011605 */
[----:B------:R-:W-:Y:S02]  /*8510*/  @P0 SHF.R.U64 R11, R11, R6, R9 ;  /* 0x000000060b0b0219 */ /* 0x000fe40000001209 */
[----:B------:R-:W-:-:S02]  /*8520*/  @P0 SHF.R.U64 R7, R4, 0x1, R5 ;  /* 0x0000000104070819 */ /* 0x000fc40000001205 */
[----:B------:R-:W-:Y:S02]  /*8530*/  @P0 SHF.L.U64.HI R8, R4, R27, R5 ;  /* 0x0000001b04080219 */ /* 0x000fe40000010205 */
[-C--:B------:R-:W-:Y:S02]  /*8540*/  @P0 SHF.R.U32.HI R9, RZ, R6.reuse, R9 ;  /* 0x00000006ff090219 */ /* 0x080fe40000011609 */
[----:B------:R-:W-:Y:S02]  /*8550*/  @P0 LOP3.LUT R4, R10, R11, RZ, 0xfc, !PT ;  /* 0x0000000b0a040212 */ /* 0x000fe400078efcff */
[----:B---3--:R-:W-:Y:S02]  /*8560*/  @P0 SHF.L.U32 R10, R2, R27, RZ ;  /* 0x0000001b020a0219 */ /* 0x008fe400000006ff */
[----:B------:R-:W-:Y:S02]  /*8570*/  @P0 SHF.R.U64 R7, R7, R6, R0 ;  /* 0x0000000607070219 */ /* 0x000fe40000001200 */
[----:B------:R-:W-:-:S02]  /*8580*/  @P0 LOP3.LUT R5, R8, R9, RZ, 0xfc, !PT ;  /* 0x0000000908050212 */ /* 0x000fc400078efcff */
[----:B------:R-:W-:Y:S01]  /*8590*/  @P0 SHF.R.U32.HI R0, RZ, R6, R0 ;  /* 0x00000006ff000219 */ /* 0x000fe20000011600 */
[----:B------:R-:W-:Y:S01]  /*85a0*/  IMAD.SHL.U32 R6, R4, 0x4, RZ ;  /* 0x0000000404067824 */ /* 0x000fe200078e00ff */
[----:B------:R-:W-:Y:S02]  /*85b0*/  @P0 SHF.L.U64.HI R27, R2, R27, R3 ;  /* 0x0000001b021b0219 */ /* 0x000fe40000010203 */
[----:B------:R-:W-:Y:S02]  /*85c0*/  @P0 LOP3.LUT R2, R10, R7, RZ, 0xfc, !PT ;  /* 0x000000070a020212 */ /* 0x000fe400078efcff */
[----:B------:R-:W-:Y:S02]  /*85d0*/  SHF.L.U64.HI R4, R4, 0x2, R5 ;  /* 0x0000000204047819 */ /* 0x000fe40000010205 */
[----:B------:R-:W-:Y:S02]  /*85e0*/  @P0 LOP3.LUT R3, R27, R0, RZ, 0xfc, !PT ;  /* 0x000000001b030212 */ /* 0x000fe400078efcff */
[----:B------:R-:W-:-:S02]  /*85f0*/  SHF.L.W.U32.HI R5, R5, 0x2, R2 ;  /* 0x0000000205057819 */ /* 0x000fc40000010e02 */
[----:B------:R-:W-:Y:S02]  /*8600*/  IADD3 RZ, P0, PT, RZ, -R6, RZ ;  /* 0x80000006ffff7210 */ /* 0x000fe40007f1e0ff */
[----:B------:R-:W-:Y:S02]  /*8610*/  LOP3.LUT R7, RZ, R4, RZ, 0x33, !PT ;  /* 0x00000004ff077212 */ /* 0x000fe400078e33ff */
[----:B------:R-:W-:Y:S02]  /*8620*/  SHF.L.W.U32.HI R8, R2, 0x2, R3 ;  /* 0x0000000202087819 */ /* 0x000fe40000010e03 */
[----:B------:R-:W-:Y:S02]  /*8630*/  LOP3.LUT R0, RZ, R5, RZ, 0x33, !PT ;  /* 0x00000005ff007212 */ /* 0x000fe400078e33ff */
[----:B------:R-:W-:Y:S02]  /*8640*/  IADD3.X R7, P0, PT, RZ, R7, RZ, P0, !PT ;  /* 0x00000007ff077210 */ /* 0x000fe4000071e4ff */
[----:B------:R-:W-:-:S02]  /*8650*/  LOP3.LUT R9, RZ, R8, RZ, 0x33, !PT ;  /* 0x00000008ff097212 */ /* 0x000fc400078e33ff */
[----:B------:R-:W-:Y:S02]  /*8660*/  IADD3.X R2, P1, PT, RZ, R0, RZ, P0, !PT ;  /* 0x00000000ff027210 */ /* 0x000fe4000073e4ff */
[----:B------:R-:W-:-:S03]  /*8670*/  ISETP.GT.U32.AND P2, PT, R5, -0x1, PT ;  /* 0xffffffff0500780c */ /* 0x000fc60003f44070 */
[----:B------:R-:W-:Y:S01]  /*8680*/  IMAD.X R9, RZ, RZ, R9, P1 ;  /* 0x000000ffff097224 */ /* 0x000fe200008e0609 */
[----:B------:R-:W-:-:S04]  /*8690*/  ISETP.GT.AND.EX P0, PT, R8, -0x1, PT, P2 ;  /* 0xffffffff0800780c */ /* 0x000fc80003f04320 */
[----:B------:R-:W-:Y:S02]  /*86a0*/  SEL R0, R8, R9, P0 ;  /* 0x0000000908007207 */ /* 0x000fe40000000000 */
[----:B------:R-:W-:Y:S02]  /*86b0*/  SEL R9, R5, R2, P0 ;  /* 0x0000000205097207 */ /* 0x000fe40000000000 */
[----:B------:R-:W-:-:S04]  /*86c0*/  ISETP.NE.U32.AND P1, PT, R0, RZ, PT ;  /* 0x000000ff0000720c */ /* 0x000fc80003f25070 */
[----:B------:R-:W-:-:S06]  /*86d0*/  SEL R5, R9, R0, !P1 ;  /* 0x0000000009057207 */ /* 0x000fcc0004800000 */
[----:B------:R-:W0:Y:S02]  /*86e0*/  FLO.U32 R5, R5 ;  /* 0x0000000500057300 */ /* 0x000e2400000e0000 */
[C---:B0-----:R-:W-:Y:S02]  /*86f0*/  IADD3 R10, PT, PT, -R5.reuse, 0x1f, RZ ;  /* 0x0000001f050a7810 */ /* 0x041fe40007ffe1ff */
[----:B------:R-:W-:Y:S02]  /*8700*/  IADD3 R2, PT, PT, -R5, 0x3f, RZ ;  /* 0x0000003f05027810 */ /* 0x000fe40007ffe1ff */
[----:B------:R-:W-:-:S04]  /*8710*/  @P1 IADD3 R2, PT, PT, R10, RZ, RZ ;  /* 0x000000ff0a021210 */ /* 0x000fc80007ffe0ff */
[----:B------:R-:W-:Y:S01]  /*8720*/  ISETP.NE.AND P1, PT, R2, RZ, PT ;  /* 0x000000ff0200720c */ /* 0x000fe20003f25270 */
[----:B------:R-:W-:Y:S01]  /*8730*/  @!P0 IMAD.MOV R6, RZ, RZ, -R6 ;  /* 0x000000ffff068224 */ /* 0x000fe200078e0a06 */
[----:B------:R-:W-:-:S11]  /*8740*/  SEL R7, R4, R7, P0 ;  /* 0x0000000704077207 */ /* 0x000fd60000000000 */
[----:B------:R-:W-:Y:S05]  /*8750*/  @!P1 BRA `(.L_x_91) ;  /* 0x0000000000289947 */ /* 0x000fea0003800000 */
[----:B------:R-:W-:Y:S02]  /*8760*/  LOP3.LUT R4, R2, 0x3f, RZ, 0xc0, !PT ;  /* 0x0000003f02047812 */ /* 0x000fe400078ec0ff */
[--C-:B------:R-:W-:Y:S02]  /*8770*/  SHF.R.U64 R6, R6, 0x1, R7.reuse ;  /* 0x0000000106067819 */ /* 0x100fe40000001207 */
[CC--:B------:R-:W-:Y:S02]  /*8780*/  SHF.L.U64.HI R0, R9.reuse, R4.reuse, R0 ;  /* 0x0000000409007219 */ /* 0x0c0fe40000010200 */
[----:B------:R-:W-:Y:S02]  /*8790*/  SHF.L.U32 R9, R9, R4, RZ ;  /* 0x0000000409097219 */ /* 0x000fe400000006ff */
[----:B------:R-:W-:Y:S02]  /*87a0*/  SHF.R.U32.HI R4, RZ, 0x1, R7 ;  /* 0x00000001ff047819 */ /* 0x000fe40000011607 */
[----:B------:R-:W-:-:S04]  /*87b0*/  LOP3.LUT R5, R2, 0x3f, RZ, 0xc, !PT ;  /* 0x0000003f02057812 */ /* 0x000fc800078e0cff */
[-CC-:B------:R-:W-:Y:S02]  /*87c0*/  SHF.R.U64 R6, R6, R5.reuse, R4.reuse ;  /* 0x0000000506067219 */ /* 0x180fe40000001204 */
[----:B------:R-:W-:Y:S02]  /*87d0*/  SHF.R.U32.HI R5, RZ, R5, R4 ;  /* 0x00000005ff057219 */ /* 0x000fe40000011604 */
[----:B------:R-:W-:Y:S02]  /*87e0*/  LOP3.LUT R9, R9, R6, RZ, 0xfc, !PT ;  /* 0x0000000609097212 */ /* 0x000fe400078efcff */
[----:B------:R-:W-:-:S07]  /*87f0*/  LOP3.LUT R0, R0, R5, RZ, 0xfc, !PT ;  /* 0x0000000500007212 */ /* 0x000fce00078efcff */
.L_x_91:
[----:B------:R-:W-:Y:S05]  /*8800*/  BSYNC.RECONVERGENT B1 ;  /* 0x0000000000017941 */ /* 0x000fea0003800200 */
.L_x_90:
[----:B------:R-:W-:-:S04]  /*8810*/  IMAD.WIDE.U32 R4, R9, 0x2168c235, RZ ;  /* 0x2168c23509047825 */ /* 0x000fc800078e00ff */
[----:B------:R-:W-:Y:S01]  /*8820*/  IMAD.MOV.U32 R6, RZ, RZ, R5 ;  /* 0x000000ffff067224 */ /* 0x000fe200078e0005 */
[----:B------:R-:W-:Y:S01]  /*8830*/  IADD3 RZ, P1, PT, R4, R4, RZ ;  /* 0x0000000404ff7210 */ /* 0x000fe20007f3e0ff */
[----:B------:R-:W-:Y:S02]  /*8840*/  IMAD.MOV.U32 R7, RZ, RZ, RZ ;  /* 0x000000ffff077224 */ /* 0x000fe400078e00ff */
[----:B------:R-:W-:-:S04]  /*8850*/  IMAD.HI.U32 R5, R0, -0x36f0255e, RZ ;  /* 0xc90fdaa200057827 */ /* 0x000fc800078e00ff */
[----:B------:R-:W-:-:S04]  /*8860*/  IMAD.WIDE.U32 R6, R9, -0x36f0255e, R6 ;  /* 0xc90fdaa209067825 */ /* 0x000fc800078e0006 */
[C---:B------:R-:W-:Y:S02]  /*8870*/  IMAD R9, R0.reuse, -0x36f0255e, RZ ;  /* 0xc90fdaa200097824 */ /* 0x040fe400078e02ff */
[----:B------:R-:W-:-:S04]  /*8880*/  IMAD.WIDE.U32 R6, P2, R0, 0x2168c235, R6 ;  /* 0x2168c23500067825 */ /* 0x000fc80007840006 */
[----:B------:R-:W-:Y:S01]  /*8890*/  IMAD.X R5, RZ, RZ, R5, P2 ;  /* 0x000000ffff057224 */ /* 0x000fe200010e0605 */
[----:B------:R-:W-:Y:S02]  /*88a0*/  IADD3 R0, P2, PT, R9, R7, RZ ;  /* 0x0000000709007210 */ /* 0x000fe40007f5e0ff */
[----:B------:R-:W-:Y:S02]  /*88b0*/  IADD3.X RZ, P1, PT, R6, R6, RZ, P1, !PT ;  /* 0x0000000606ff7210 */ /* 0x000fe40000f3e4ff */
[C---:B------:R-:W-:Y:S01]  /*88c0*/  ISETP.GT.U32.AND P3, PT, R0.reuse, RZ, PT ;  /* 0x000000ff0000720c */ /* 0x040fe20003f64070 */
[----:B------:R-:W-:Y:S01]  /*88d0*/  IMAD.X R5, RZ, RZ, R5, P2 ;  /* 0x000000ffff057224 */ /* 0x000fe200010e0605 */
[----:B------:R-:W-:-:S04]  /*88e0*/  IADD3.X R7, P2, PT, R0, R0, RZ, P1, !PT ;  /* 0x0000000000077210 */ /* 0x000fc80000f5e4ff */
[C---:B------:R-:W-:Y:S01]  /*88f0*/  ISETP.GT.AND.EX P1, PT, R5.reuse, RZ, PT, P3 ;  /* 0x000000ff0500720c */ /* 0x040fe20003f24330 */
[----:B------:R-:W-:-:S03]  /*8900*/  IMAD.X R4, R5, 0x1, R5, P2 ;  /* 0x0000000105047824 */ /* 0x000fc600010e0605 */
[----:B------:R-:W-:Y:S02]  /*8910*/  SEL R7, R7, R0, P1 ;  /* 0x0000000007077207 */ /* 0x000fe40000800000 */
[----:B------:R-:W-:Y:S02]  /*8920*/  SEL R0, R4, R5, P1 ;  /* 0x0000000504007207 */ /* 0x000fe40000800000 */
[----:B------:R-:W-:Y:S02]  /*8930*/  IADD3 R5, P2, PT, R7, 0x1, RZ ;  /* 0x0000000107057810 */ /* 0x000fe40007f5e0ff */
[----:B------:R-:W-:Y:S02]  /*8940*/  SEL R7, RZ, 0xffffffff, !P1 ;  /* 0xffffffffff077807 */ /* 0x000fe40004800000 */
[----:B------:R-:W-:Y:S01]  /*8950*/  LOP3.LUT P1, R15, R15, 0x80000000, RZ, 0xc0, !PT ;  /* 0x800000000f0f7812 */ /* 0x000fe2000782c0ff */
[----:B------:R-:W-:Y:S02]  /*8960*/  IMAD.X R0, RZ, RZ, R0, P2 ;  /* 0x000000ffff007224 */ /* 0x000fe400010e0600 */
[----:B------:R-:W-:Y:S01]  /*8970*/  IMAD.IADD R4, R7, 0x1, -R2 ;  /* 0x0000000107047824 */ /* 0x000fe200078e0a02 */
[----:B------:R-:W-:-:S02]  /*8980*/  @!P0 LOP3.LUT R15, R15, 0x80000000, RZ, 0x3c, !PT ;  /* 0x800000000f0f8812 */ /* 0x000fc400078e3cff */
[----:B------:R-:W-:-:S04]  /*8990*/  SHF.R.U64 R5, R5, 0xa, R0 ;  /* 0x0000000a05057819 */ /* 0x000fc80000001200 */
[----:B------:R-:W-:-:S04]  /*89a0*/  IADD3 R5, P2, PT, R5, 0x1, RZ ;  /* 0x0000000105057810 */ /* 0x000fc80007f5e0ff */
[----:B------:R-:W-:-:S04]  /*89b0*/  LEA.HI.X R0, R0, RZ, RZ, 0x16, P2 ;  /* 0x000000ff00007211 */ /* 0x000fc800010fb4ff */
[--C-:B------:R-:W-:Y:S02]  /*89c0*/  SHF.R.U64 R2, R5, 0x1, R0.reuse ;  /* 0x0000000105027819 */ /* 0x100fe40000001200 */
[----:B------:R-:W-:Y:S01]  /*89d0*/  SHF.R.U32.HI R5, RZ, 0x1e, R3 ;  /* 0x0000001eff057819 */ /* 0x000fe20000011603 */
[----:B------:R-:W-:Y:S01]  /*89e0*/  IMAD.SHL.U32 R3, R4, 0x100000, RZ ;  /* 0x0010000004037824 */ /* 0x000fe200078e00ff */
[----:B------:R-:W-:Y:S02]  /*89f0*/  SHF.R.U32.HI R0, RZ, 0x1, R0 ;  /* 0x00000001ff007819 */ /* 0x000fe40000011600 */
[----:B------:R-:W-:Y:S02]  /*8a00*/  IADD3 R2, P2, P3, RZ, RZ, R2 ;  /* 0x000000ffff027210 */ /* 0x000fe40007b5e002 */
[----:B------:R-:W-:Y:S02]  /*8a10*/  LEA.HI R8, R8, R5, RZ, 0x1 ;  /* 0x0000000508087211 */ /* 0x000fe400078f08ff */
[----:B------:R-:W-:-:S03]  /*8a20*/  IADD3.X R0, PT, PT, R3, 0x3fe00000, R0, P2, P3 ;  /* 0x3fe0000003007810 */ /* 0x000fc600017e6400 */
[----:B------:R-:W-:Y:S01]  /*8a30*/  @P1 IMAD.MOV R8, RZ, RZ, -R8 ;  /* 0x000000ffff081224 */ /* 0x000fe200078e0a08 */
[----:B------:R-:W-:-:S07]  /*8a40*/  LOP3.LUT R15, R0, R15, RZ, 0xfc, !PT ;  /* 0x0000000f000f7212 */ /* 0x000fce00078efcff */
.L_x_85:
[----:B------:R-:W-:Y:S02]  /*8a50*/  IMAD.MOV.U32 R3, RZ, RZ, R15 ;  /* 0x000000ffff037224 */ /* 0x000fe400078e000f */
[----:B------:R-:W-:Y:S02]  /*8a60*/  IMAD.MOV.U32 R15, RZ, RZ, 0x0 ;  /* 0x00000000ff0f7424 */ /* 0x000fe400078e00ff */
[----:B------:R-:W-:Y:S02]  /*8a70*/  IMAD.MOV.U32 R0, RZ, RZ, R8 ;  /* 0x000000ffff007224 */ /* 0x000fe400078e0008 */
[----:B------:R-:W-:Y:S05]  /*8a80*/  RET.REL.NODEC R14 `(_Z6besselPdS_i) ;  /* 0xffffff740e5c7950 */ /* 0x000fea0003c3ffff */
.L_x_92:
[----:B------:R-:W-:-:S00]  /*8a90*/  BRA `(.L_x_92) ;  /* 0xfffffffc00fc7947 */ /* 0x000fc0000383ffff */
[----:B------:R-:W-:-:S00]  /*8aa0*/  NOP ;  /* 0x0000000000007918 */ /* 0x000fc00000000000 */
        /* <DEDUP_REMOVED lines=13> */
.L_x_96:


//--------------------- .nv.global.init           --------------------------
	.section	.nv.global.init,"aw",@progbits
	.align	16
.nv.global.init:
	.type		__cudart_sin_cos_coeffs,@object
	.size		__cudart_sin_cos_coeffs,(__cudart_i2opi_d - __cudart_sin_cos_coeffs)
__cudart_sin_cos_coeffs:
        /*0000*/ 	.byte	0x46, 0xd2, 0xb0, 0x2c, 0xf1, 0xe5, 0x5a, 0xbe, 0x92, 0xe3, 0xac, 0x69, 0xe3, 0x1d, 0xc7, 0x3e
        /*0010*/ 	.byte	0xa1, 0x62, 0xdb, 0x19, 0xa0, 0x01, 0x2a, 0xbf, 0x18, 0x08, 0x11, 0x11, 0x11, 0x11, 0x81, 0x3f
        /*0020*/ 	.byte	0x54, 0x55, 0x55, 0x55, 0x55, 0x55, 0xc5, 0xbf, 0x00, 0x00, 0x00, 0x00, 0x00, 0x00, 0x00, 0x00
        /*0030*/ 	.byte	0x00, 0x00, 0x00, 0x00, 0x00, 0x00, 0x00, 0x00, 0x64, 0x81, 0xfd, 0x20, 0x83, 0xff, 0xa8, 0xbd
        /*0040*/ 	.byte	0x28, 0x85, 0xef, 0xc1, 0xa7, 0xee, 0x21, 0x3e, 0xd9, 0xe6, 0x06, 0x8e, 0x4f, 0x7e, 0x92, 0xbe
        /*0050*/ 	.byte	0xe9, 0xbc, 0xdd, 0x19, 0xa0, 0x01, 0xfa, 0x3e, 0x47, 0x5d, 0xc1, 0x16, 0x6c, 0xc1, 0x56, 0xbf
        /*0060*/ 	.byte	0x51, 0x55, 0x55, 0x55, 0x55, 0x55, 0xa5, 0x3f, 0x00, 0x00, 0x00, 0x00, 0x00, 0x00, 0xe0, 0xbf
        /*0070*/ 	.byte	0x00, 0x00, 0x00, 0x00, 0x00, 0x00, 0xf0, 0x3f, 0x00, 0x00, 0x00, 0x00, 0x00, 0x00, 0x00, 0x00
	.type		__cudart_i2opi_d,@object
	.size		__cudart_i2opi_d,(.L_0 - __cudart_i2opi_d)
__cudart_i2opi_d:
        /* <DEDUP_REMOVED lines=9> */
.L_0:


//--------------------- .nv.shared.reserved.0     --------------------------
	.section	.nv.shared.reserved.0,"aw",@nobits
	.weak		__nv_reservedSMEM_offset_0_alias
	.size		__nv_reservedSMEM_offset_0_alias, 0, 64
	.other		__nv_reservedSMEM_offset_0_alias,@"STO_CUDA_RESERVED_SHARED STV_DEFAULT"
__nv_reservedSMEM_offset_0_alias:
	.zero		0
	.zero		64


//--------------------- .nv.constant0._Z6besselPdS_i --------------------------
	.section	.nv.constant0._Z6besselPdS_i,"a",@progbits
	.sectionflags	@""
	.align	4
.nv.constant0._Z6besselPdS_i:
	.zero		916


//--------------------- SYMBOLS --------------------------

	.type		.nv.reservedSmem.offset0,@object
	.size		.nv.reservedSmem.offset0,0x4
